//
// Generated by NVIDIA NVVM Compiler
//
// Compiler Build ID: CL-36424714
// Cuda compilation tools, release 13.0, V13.0.88
// Based on NVVM 20.0.0
//

.version 9.0
.target sm_100
.address_size 64

	// .globl	_Z26deform_attn_warp_optimizedI6__halfLi32EEvPKT_PKlS5_S3_S3_iiiiiiiPS1_
.extern .shared .align 16 .b8 shared_mem[];

.visible .entry _Z26deform_attn_warp_optimizedI6__halfLi32EEvPKT_PKlS5_S3_S3_iiiiiiiPS1_(
	.param .u64 .ptr .align 1 _Z26deform_attn_warp_optimizedI6__halfLi32EEvPKT_PKlS5_S3_S3_iiiiiiiPS1__param_0,
	.param .u64 .ptr .align 1 _Z26deform_attn_warp_optimizedI6__halfLi32EEvPKT_PKlS5_S3_S3_iiiiiiiPS1__param_1,
	.param .u64 .ptr .align 1 _Z26deform_attn_warp_optimizedI6__halfLi32EEvPKT_PKlS5_S3_S3_iiiiiiiPS1__param_2,
	.param .u64 .ptr .align 1 _Z26deform_attn_warp_optimizedI6__halfLi32EEvPKT_PKlS5_S3_S3_iiiiiiiPS1__param_3,
	.param .u64 .ptr .align 1 _Z26deform_attn_warp_optimizedI6__halfLi32EEvPKT_PKlS5_S3_S3_iiiiiiiPS1__param_4,
	.param .u32 _Z26deform_attn_warp_optimizedI6__halfLi32EEvPKT_PKlS5_S3_S3_iiiiiiiPS1__param_5,
	.param .u32 _Z26deform_attn_warp_optimizedI6__halfLi32EEvPKT_PKlS5_S3_S3_iiiiiiiPS1__param_6,
	.param .u32 _Z26deform_attn_warp_optimizedI6__halfLi32EEvPKT_PKlS5_S3_S3_iiiiiiiPS1__param_7,
	.param .u32 _Z26deform_attn_warp_optimizedI6__halfLi32EEvPKT_PKlS5_S3_S3_iiiiiiiPS1__param_8,
	.param .u32 _Z26deform_attn_warp_optimizedI6__halfLi32EEvPKT_PKlS5_S3_S3_iiiiiiiPS1__param_9,
	.param .u32 _Z26deform_attn_warp_optimizedI6__halfLi32EEvPKT_PKlS5_S3_S3_iiiiiiiPS1__param_10,
	.param .u32 _Z26deform_attn_warp_optimizedI6__halfLi32EEvPKT_PKlS5_S3_S3_iiiiiiiPS1__param_11,
	.param .u64 .ptr .align 1 _Z26deform_attn_warp_optimizedI6__halfLi32EEvPKT_PKlS5_S3_S3_iiiiiiiPS1__param_12
)
{
	.reg .pred 	%p<27>;
	.reg .b16 	%rs<86>;
	.reg .b32 	%r<118>;
	.reg .b32 	%f<29>;
	.reg .b64 	%rd<33>;

	ld.param.u64 	%rd10, [_Z26deform_attn_warp_optimizedI6__halfLi32EEvPKT_PKlS5_S3_S3_iiiiiiiPS1__param_0];
	ld.param.u64 	%rd6, [_Z26deform_attn_warp_optimizedI6__halfLi32EEvPKT_PKlS5_S3_S3_iiiiiiiPS1__param_2];
	ld.param.u64 	%rd7, [_Z26deform_attn_warp_optimizedI6__halfLi32EEvPKT_PKlS5_S3_S3_iiiiiiiPS1__param_3];
	ld.param.u64 	%rd8, [_Z26deform_attn_warp_optimizedI6__halfLi32EEvPKT_PKlS5_S3_S3_iiiiiiiPS1__param_4];
	ld.param.u32 	%r38, [_Z26deform_attn_warp_optimizedI6__halfLi32EEvPKT_PKlS5_S3_S3_iiiiiiiPS1__param_5];
	ld.param.u32 	%r32, [_Z26deform_attn_warp_optimizedI6__halfLi32EEvPKT_PKlS5_S3_S3_iiiiiiiPS1__param_6];
	ld.param.u32 	%r33, [_Z26deform_attn_warp_optimizedI6__halfLi32EEvPKT_PKlS5_S3_S3_iiiiiiiPS1__param_7];
	ld.param.u32 	%r34, [_Z26deform_attn_warp_optimizedI6__halfLi32EEvPKT_PKlS5_S3_S3_iiiiiiiPS1__param_8];
	ld.param.u32 	%r35, [_Z26deform_attn_warp_optimizedI6__halfLi32EEvPKT_PKlS5_S3_S3_iiiiiiiPS1__param_9];
	ld.param.u32 	%r36, [_Z26deform_attn_warp_optimizedI6__halfLi32EEvPKT_PKlS5_S3_S3_iiiiiiiPS1__param_10];
	ld.param.u32 	%r37, [_Z26deform_attn_warp_optimizedI6__halfLi32EEvPKT_PKlS5_S3_S3_iiiiiiiPS1__param_11];
	cvta.to.global.u64 	%rd1, %rd10;
	mov.u32 	%r39, %ctaid.x;
	mov.u32 	%r40, %ntid.x;
	mov.u32 	%r1, %tid.x;
	mad.lo.s32 	%r2, %r39, %r40, %r1;
	mul.lo.s32 	%r41, %r33, %r38;
	mul.lo.s32 	%r42, %r41, %r34;
	mul.lo.s32 	%r43, %r42, %r36;
	setp.ge.s32 	%p1, %r2, %r43;
	@%p1 bra 	$L__BB0_23;
	mul.lo.s32 	%r45, %r34, %r33;
	mul.lo.s32 	%r46, %r45, %r36;
	div.s32 	%r3, %r2, %r46;
	mul.lo.s32 	%r47, %r3, %r46;
	sub.s32 	%r48, %r2, %r47;
	div.s32 	%r4, %r48, %r45;
	mul.lo.s32 	%r49, %r4, %r45;
	sub.s32 	%r5, %r48, %r49;
	rem.s32 	%r6, %r48, %r34;
	and.b32  	%r7, %r1, 31;
	mov.b32 	%r44, 0;
	// begin inline asm
	cvt.rn.f16.s32 %rs18, %r44;
	// end inline asm
	setp.lt.s32 	%p2, %r35, 1;
	mov.u16 	%rs78, %rs18;
	@%p2 bra 	$L__BB0_21;
	mad.lo.s32 	%r51, %r3, %r36, %r4;
	div.s32 	%r52, %r5, %r34;
	mad.lo.s32 	%r53, %r51, %r33, %r52;
	mul.lo.s32 	%r10, %r35, %r53;
	mul.lo.s32 	%r54, %r10, %r37;
	shl.b32 	%r8, %r54, 1;
	mul.lo.s32 	%r9, %r3, %r32;
	cvta.to.global.u64 	%rd2, %rd6;
	cvta.to.global.u64 	%rd3, %rd7;
	cvta.to.global.u64 	%rd4, %rd8;
	mov.b32 	%r112, 0;
	mov.u16 	%rs78, %rs18;
$L__BB0_3:
	ld.param.u64 	%rd31, [_Z26deform_attn_warp_optimizedI6__halfLi32EEvPKT_PKlS5_S3_S3_iiiiiiiPS1__param_1];
	shl.b32 	%r56, %r112, 1;
	cvta.to.global.u64 	%rd11, %rd31;
	mul.wide.u32 	%rd12, %r56, 8;
	add.s64 	%rd13, %rd11, %rd12;
	ld.global.u32 	%r12, [%rd13];
	ld.global.u32 	%r13, [%rd13+8];
	setp.eq.s32 	%p3, %r112, 0;
	mov.b32 	%r113, 0;
	@%p3 bra 	$L__BB0_5;
	mul.wide.u32 	%rd14, %r112, 8;
	add.s64 	%rd15, %rd2, %rd14;
	ld.global.u32 	%r113, [%rd15+-8];
$L__BB0_5:
	setp.lt.s32 	%p4, %r37, 1;
	@%p4 bra 	$L__BB0_20;
	add.s32 	%r16, %r113, %r9;
	add.s32 	%r58, %r10, %r112;
	mad.lo.s32 	%r116, %r37, %r58, %r7;
	mad.lo.s32 	%r59, %r112, %r37, %r7;
	shl.b32 	%r60, %r59, 1;
	add.s32 	%r115, %r8, %r60;
	mov.b32 	%r117, 0;
	cvt.rn.f32.s32 	%f9, %r12;
	cvt.rn.f32.s32 	%f12, %r13;
	mov.u32 	%r114, %r7;
$L__BB0_7:
	setp.ge.s32 	%p5, %r114, %r37;
	@%p5 bra 	$L__BB0_19;
	mul.wide.s32 	%rd16, %r115, 2;
	add.s64 	%rd17, %rd3, %rd16;
	ld.global.u16 	%rs19, [%rd17];
	ld.global.u16 	%rs20, [%rd17+2];
	mul.wide.s32 	%rd18, %r116, 2;
	add.s64 	%rd19, %rd4, %rd18;
	ld.global.u16 	%rs4, [%rd19];
	// begin inline asm
	{  cvt.f32.f16 %f6, %rs19;}

	// end inline asm
	add.f32 	%f8, %f6, 0f3F800000;
	mul.f32 	%f10, %f8, %f9;
	fma.rn.f32 	%f1, %f10, 0f3F000000, 0fBF000000;
	// begin inline asm
	{  cvt.f32.f16 %f7, %rs20;}

	// end inline asm
	add.f32 	%f11, %f7, 0f3F800000;
	mul.f32 	%f14, %f11, %f12;
	fma.rn.f32 	%f15, %f14, 0f3F000000, 0fBF000000;
	setp.leu.f32 	%p6, %f1, 0fBF800000;
	setp.leu.f32 	%p7, %f15, 0fBF800000;
	or.pred  	%p8, %p6, %p7;
	setp.geu.f32 	%p9, %f1, %f9;
	or.pred  	%p10, %p9, %p8;
	setp.geu.f32 	%p11, %f15, %f12;
	or.pred  	%p12, %p10, %p11;
	mov.u16 	%rs80, %rs18;
	@%p12 bra 	$L__BB0_17;
	cvt.rmi.f32.f32 	%f16, %f1;
	cvt.rzi.s32.f32 	%r23, %f16;
	cvt.rmi.f32.f32 	%f17, %f15;
	cvt.rzi.s32.f32 	%r61, %f17;
	add.s32 	%r25, %r23, 1;
	add.s32 	%r26, %r61, 1;
	cvt.rn.f32.s32 	%f18, %r23;
	sub.f32 	%f3, %f1, %f18;
	cvt.rn.f32.s32 	%f19, %r61;
	sub.f32 	%f4, %f15, %f19;
	mov.f32 	%f20, 0f3F800000;
	sub.f32 	%f5, %f20, %f3;
	or.b32  	%r62, %r23, %r61;
	setp.lt.s32 	%p13, %r62, 0;
	mov.u16 	%rs80, %rs18;
	@%p13 bra 	$L__BB0_11;
	mad.lo.s32 	%r63, %r23, %r13, %r16;
	add.s32 	%r64, %r63, %r61;
	mad.lo.s32 	%r65, %r64, %r34, %r6;
	mul.wide.s32 	%rd20, %r65, 2;
	add.s64 	%rd21, %rd1, %rd20;
	ld.global.u16 	%rs23, [%rd21];
	mov.f32 	%f22, 0f3F800000;
	sub.f32 	%f23, %f22, %f4;
	mul.f32 	%f21, %f5, %f23;
	// begin inline asm
	{  cvt.rn.f16.f32 %rs21, %f21;}

	// end inline asm
	// begin inline asm
	{fma.rn.f16 %rs80,%rs23,%rs21,%rs18;
}
	// end inline asm
$L__BB0_11:
	setp.lt.s32 	%p14, %r23, 0;
	setp.ge.s32 	%p15, %r26, %r13;
	or.pred  	%p16, %p14, %p15;
	@%p16 bra 	$L__BB0_13;
	mad.lo.s32 	%r66, %r23, %r13, %r16;
	add.s32 	%r67, %r66, %r26;
	mad.lo.s32 	%r68, %r67, %r34, %r6;
	mul.wide.s32 	%rd22, %r68, 2;
	add.s64 	%rd23, %rd1, %rd22;
	ld.global.u16 	%rs28, [%rd23];
	mul.f32 	%f24, %f5, %f4;
	// begin inline asm
	{  cvt.rn.f16.f32 %rs26, %f24;}

	// end inline asm
	// begin inline asm
	{fma.rn.f16 %rs80,%rs28,%rs26,%rs80;
}
	// end inline asm
$L__BB0_13:
	setp.lt.s32 	%p17, %r61, 0;
	setp.ge.s32 	%p18, %r25, %r12;
	or.pred  	%p19, %p18, %p17;
	@%p19 bra 	$L__BB0_15;
	add.s32 	%r69, %r16, %r61;
	mad.lo.s32 	%r70, %r25, %r13, %r69;
	mad.lo.s32 	%r71, %r70, %r34, %r6;
	mul.wide.s32 	%rd24, %r71, 2;
	add.s64 	%rd25, %rd1, %rd24;
	ld.global.u16 	%rs33, [%rd25];
	mov.f32 	%f26, 0f3F800000;
	sub.f32 	%f27, %f26, %f4;
	mul.f32 	%f25, %f3, %f27;
	// begin inline asm
	{  cvt.rn.f16.f32 %rs31, %f25;}

	// end inline asm
	// begin inline asm
	{fma.rn.f16 %rs80,%rs33,%rs31,%rs80;
}
	// end inline asm
$L__BB0_15:
	or.pred  	%p22, %p18, %p15;
	@%p22 bra 	$L__BB0_17;
	mad.lo.s32 	%r72, %r25, %r13, %r16;
	add.s32 	%r73, %r72, %r26;
	mad.lo.s32 	%r74, %r73, %r34, %r6;
	mul.wide.s32 	%rd26, %r74, 2;
	add.s64 	%rd27, %rd1, %rd26;
	ld.global.u16 	%rs38, [%rd27];
	mul.f32 	%f28, %f3, %f4;
	// begin inline asm
	{  cvt.rn.f16.f32 %rs36, %f28;}

	// end inline asm
	// begin inline asm
	{fma.rn.f16 %rs80,%rs38,%rs36,%rs80;
}
	// end inline asm
$L__BB0_17:
	setp.ne.s32 	%p23, %r7, 0;
	// begin inline asm
	{mul.f16 %rs41,%rs4,%rs80;
}
	// end inline asm
	// begin inline asm
	{mov.u32 %r75, WARP_SZ;
}
	// end inline asm
	shl.b32 	%r111, %r75, 8;
	add.s32 	%r108, %r111, -8161;
	// begin inline asm
	{  mov.b32 %r76, {%rs41,%rs41};}

	// end inline asm
	mov.b32 	%r79, 16;
	mov.b32 	%r109, -1;
	// begin inline asm
	{shfl.sync.down.b32 %r77,%r76,%r79,%r108,%r109;
}
	// end inline asm
	// begin inline asm
	{.reg .f16 low,high;
 mov.b32 {low,high}, %r77;
 mov.b16 %rs46, low;}
	// end inline asm
	// begin inline asm
	{add.f16 %rs47,%rs41,%rs46;
}
	// end inline asm
	// begin inline asm
	{  mov.b32 %r83, {%rs47,%rs47};}

	// end inline asm
	mov.b32 	%r86, 8;
	// begin inline asm
	{shfl.sync.down.b32 %r84,%r83,%r86,%r108,%r109;
}
	// end inline asm
	// begin inline asm
	{.reg .f16 low,high;
 mov.b32 {low,high}, %r84;
 mov.b16 %rs52, low;}
	// end inline asm
	// begin inline asm
	{add.f16 %rs53,%rs47,%rs52;
}
	// end inline asm
	// begin inline asm
	{  mov.b32 %r90, {%rs53,%rs53};}

	// end inline asm
	mov.b32 	%r93, 4;
	// begin inline asm
	{shfl.sync.down.b32 %r91,%r90,%r93,%r108,%r109;
}
	// end inline asm
	// begin inline asm
	{.reg .f16 low,high;
 mov.b32 {low,high}, %r91;
 mov.b16 %rs58, low;}
	// end inline asm
	// begin inline asm
	{add.f16 %rs59,%rs53,%rs58;
}
	// end inline asm
	// begin inline asm
	{  mov.b32 %r97, {%rs59,%rs59};}

	// end inline asm
	mov.b32 	%r100, 2;
	// begin inline asm
	{shfl.sync.down.b32 %r98,%r97,%r100,%r108,%r109;
}
	// end inline asm
	// begin inline asm
	{.reg .f16 low,high;
 mov.b32 {low,high}, %r98;
 mov.b16 %rs64, low;}
	// end inline asm
	// begin inline asm
	{add.f16 %rs65,%rs59,%rs64;
}
	// end inline asm
	// begin inline asm
	{  mov.b32 %r104, {%rs65,%rs65};}

	// end inline asm
	mov.b32 	%r107, 1;
	// begin inline asm
	{shfl.sync.down.b32 %r105,%r104,%r107,%r108,%r109;
}
	// end inline asm
	// begin inline asm
	{.reg .f16 low,high;
 mov.b32 {low,high}, %r105;
 mov.b16 %rs70, low;}
	// end inline asm
	// begin inline asm
	{add.f16 %rs71,%rs65,%rs70;
}
	// end inline asm
	@%p23 bra 	$L__BB0_19;
	// begin inline asm
	{add.f16 %rs78,%rs78,%rs71;
}
	// end inline asm
$L__BB0_19:
	add.s32 	%r117, %r117, 32;
	add.s32 	%r116, %r116, 32;
	add.s32 	%r115, %r115, 64;
	add.s32 	%r114, %r114, 32;
	setp.lt.s32 	%p24, %r117, %r37;
	@%p24 bra 	$L__BB0_7;
$L__BB0_20:
	add.s32 	%r112, %r112, 1;
	setp.ne.s32 	%p25, %r112, %r35;
	@%p25 bra 	$L__BB0_3;
$L__BB0_21:
	setp.ne.s32 	%p26, %r7, 0;
	@%p26 bra 	$L__BB0_23;
	ld.param.u64 	%rd32, [_Z26deform_attn_warp_optimizedI6__halfLi32EEvPKT_PKlS5_S3_S3_iiiiiiiPS1__param_12];
	cvta.to.global.u64 	%rd28, %rd32;
	mul.wide.s32 	%rd29, %r2, 2;
	add.s64 	%rd30, %rd28, %rd29;
	st.global.u16 	[%rd30], %rs78;
$L__BB0_23:
	ret;

}
	// .globl	_Z26deform_attn_async_pipelineI6__halfEvPKT_PKlS5_S3_S3_iiiiiiiPS1_
.visible .entry _Z26deform_attn_async_pipelineI6__halfEvPKT_PKlS5_S3_S3_iiiiiiiPS1_(
	.param .u64 .ptr .align 1 _Z26deform_attn_async_pipelineI6__halfEvPKT_PKlS5_S3_S3_iiiiiiiPS1__param_0,
	.param .u64 .ptr .align 1 _Z26deform_attn_async_pipelineI6__halfEvPKT_PKlS5_S3_S3_iiiiiiiPS1__param_1,
	.param .u64 .ptr .align 1 _Z26deform_attn_async_pipelineI6__halfEvPKT_PKlS5_S3_S3_iiiiiiiPS1__param_2,
	.param .u64 .ptr .align 1 _Z26deform_attn_async_pipelineI6__halfEvPKT_PKlS5_S3_S3_iiiiiiiPS1__param_3,
	.param .u64 .ptr .align 1 _Z26deform_attn_async_pipelineI6__halfEvPKT_PKlS5_S3_S3_iiiiiiiPS1__param_4,
	.param .u32 _Z26deform_attn_async_pipelineI6__halfEvPKT_PKlS5_S3_S3_iiiiiiiPS1__param_5,
	.param .u32 _Z26deform_attn_async_pipelineI6__halfEvPKT_PKlS5_S3_S3_iiiiiiiPS1__param_6,
	.param .u32 _Z26deform_attn_async_pipelineI6__halfEvPKT_PKlS5_S3_S3_iiiiiiiPS1__param_7,
	.param .u32 _Z26deform_attn_async_pipelineI6__halfEvPKT_PKlS5_S3_S3_iiiiiiiPS1__param_8,
	.param .u32 _Z26deform_attn_async_pipelineI6__halfEvPKT_PKlS5_S3_S3_iiiiiiiPS1__param_9,
	.param .u32 _Z26deform_attn_async_pipelineI6__halfEvPKT_PKlS5_S3_S3_iiiiiiiPS1__param_10,
	.param .u32 _Z26deform_attn_async_pipelineI6__halfEvPKT_PKlS5_S3_S3_iiiiiiiPS1__param_11,
	.param .u64 .ptr .align 1 _Z26deform_attn_async_pipelineI6__halfEvPKT_PKlS5_S3_S3_iiiiiiiPS1__param_12
)
{
	.reg .pred 	%p<62>;
	.reg .b16 	%rs<190>;
	.reg .b32 	%r<141>;
	.reg .b32 	%f<60>;
	.reg .b64 	%rd<49>;

	ld.param.u64 	%rd8, [_Z26deform_attn_async_pipelineI6__halfEvPKT_PKlS5_S3_S3_iiiiiiiPS1__param_0];
	ld.param.u64 	%rd4, [_Z26deform_attn_async_pipelineI6__halfEvPKT_PKlS5_S3_S3_iiiiiiiPS1__param_2];
	ld.param.u64 	%rd5, [_Z26deform_attn_async_pipelineI6__halfEvPKT_PKlS5_S3_S3_iiiiiiiPS1__param_3];
	ld.param.u64 	%rd6, [_Z26deform_attn_async_pipelineI6__halfEvPKT_PKlS5_S3_S3_iiiiiiiPS1__param_4];
	ld.param.u32 	%r49, [_Z26deform_attn_async_pipelineI6__halfEvPKT_PKlS5_S3_S3_iiiiiiiPS1__param_5];
	ld.param.u32 	%r43, [_Z26deform_attn_async_pipelineI6__halfEvPKT_PKlS5_S3_S3_iiiiiiiPS1__param_6];
	ld.param.u32 	%r44, [_Z26deform_attn_async_pipelineI6__halfEvPKT_PKlS5_S3_S3_iiiiiiiPS1__param_7];
	ld.param.u32 	%r45, [_Z26deform_attn_async_pipelineI6__halfEvPKT_PKlS5_S3_S3_iiiiiiiPS1__param_8];
	ld.param.u32 	%r46, [_Z26deform_attn_async_pipelineI6__halfEvPKT_PKlS5_S3_S3_iiiiiiiPS1__param_9];
	ld.param.u32 	%r47, [_Z26deform_attn_async_pipelineI6__halfEvPKT_PKlS5_S3_S3_iiiiiiiPS1__param_10];
	ld.param.u32 	%r48, [_Z26deform_attn_async_pipelineI6__halfEvPKT_PKlS5_S3_S3_iiiiiiiPS1__param_11];
	cvta.to.global.u64 	%rd1, %rd8;
	mul.lo.s32 	%r1, %r48, %r46;
	mov.u32 	%r50, %ctaid.x;
	mov.u32 	%r51, %ntid.x;
	mov.u32 	%r2, %tid.x;
	mad.lo.s32 	%r3, %r50, %r51, %r2;
	mul.lo.s32 	%r52, %r44, %r49;
	mul.lo.s32 	%r53, %r52, %r45;
	mul.lo.s32 	%r54, %r53, %r47;
	setp.ge.s32 	%p1, %r3, %r54;
	@%p1 bra 	$L__BB1_46;
	mul.lo.s32 	%r55, %r45, %r44;
	mul.lo.s32 	%r56, %r55, %r47;
	div.s32 	%r4, %r3, %r56;
	mul.lo.s32 	%r57, %r4, %r56;
	sub.s32 	%r58, %r3, %r57;
	div.s32 	%r59, %r58, %r55;
	mul.lo.s32 	%r60, %r59, %r55;
	sub.s32 	%r61, %r58, %r60;
	div.s32 	%r62, %r61, %r45;
	rem.s32 	%r5, %r58, %r45;
	mad.lo.s32 	%r63, %r4, %r47, %r59;
	mad.lo.s32 	%r64, %r63, %r44, %r62;
	mul.lo.s32 	%r6, %r1, %r64;
	shl.b32 	%r65, %r1, 1;
	setp.ge.s32 	%p2, %r2, %r65;
	@%p2 bra 	$L__BB1_3;
	shl.b32 	%r66, %r6, 1;
	shl.b32 	%r67, %r2, 1;
	mov.u32 	%r68, shared_mem;
	add.s32 	%r69, %r68, %r67;
	add.s32 	%r70, %r66, %r2;
	cvta.to.global.u64 	%rd9, %rd5;
	mul.wide.s32 	%rd10, %r70, 2;
	add.s64 	%rd11, %rd9, %rd10;
	ld.global.u16 	%rs52, [%rd11];
	st.shared.u16 	[%r69], %rs52;
$L__BB1_3:
	shl.b32 	%r71, %r1, 2;
	mov.u32 	%r72, shared_mem;
	add.s32 	%r7, %r72, %r71;
	setp.ge.s32 	%p3, %r2, %r1;
	@%p3 bra 	$L__BB1_5;
	shl.b32 	%r73, %r2, 1;
	add.s32 	%r74, %r7, %r73;
	add.s32 	%r75, %r6, %r2;
	cvta.to.global.u64 	%rd12, %rd6;
	mul.wide.s32 	%rd13, %r75, 2;
	add.s64 	%rd14, %rd12, %rd13;
	ld.global.u16 	%rs53, [%rd14];
	st.shared.u16 	[%r74], %rs53;
$L__BB1_5:
	bar.sync 	0;
	mov.b32 	%r76, 0;
	// begin inline asm
	cvt.rn.f16.s32 %rs54, %r76;
	// end inline asm
	setp.lt.s32 	%p4, %r46, 1;
	mov.u16 	%rs188, %rs54;
	@%p4 bra 	$L__BB1_45;
	setp.lt.s32 	%p5, %r48, 1;
	mul.lo.s32 	%r8, %r4, %r43;
	@%p5 bra 	$L__BB1_45;
	and.b32  	%r9, %r48, 1;
	and.b32  	%r10, %r48, 2147483646;
	neg.s32 	%r11, %r10;
	shl.b32 	%r12, %r46, 2;
	shl.b32 	%r13, %r48, 2;
	cvta.to.global.u64 	%rd2, %rd4;
	mov.b32 	%r135, 0;
	mov.u16 	%rs188, %rs54;
$L__BB1_8:
	ld.param.u64 	%rd47, [_Z26deform_attn_async_pipelineI6__halfEvPKT_PKlS5_S3_S3_iiiiiiiPS1__param_1];
	shl.b32 	%r15, %r135, 1;
	cvta.to.global.u64 	%rd15, %rd47;
	mul.wide.u32 	%rd16, %r15, 8;
	add.s64 	%rd17, %rd15, %rd16;
	ld.global.u32 	%r16, [%rd17];
	ld.global.u32 	%r17, [%rd17+8];
	setp.eq.s32 	%p6, %r135, 0;
	mov.b32 	%r139, 0;
	@%p6 bra 	$L__BB1_10;
	mul.wide.u32 	%rd18, %r135, 8;
	add.s64 	%rd19, %rd2, %rd18;
	ld.global.u32 	%r139, [%rd19+-8];
$L__BB1_10:
	setp.eq.s32 	%p7, %r48, 1;
	cvt.rn.f32.s32 	%f5, %r16;
	cvt.rn.f32.s32 	%f6, %r17;
	add.s32 	%r34, %r139, %r8;
	mov.b32 	%r140, 0;
	@%p7 bra 	$L__BB1_33;
	add.s32 	%r80, %r12, %r15;
	mov.u32 	%r81, shared_mem;
	mad.lo.s32 	%r82, %r48, %r80, %r81;
	add.s32 	%r137, %r82, 2;
	mad.lo.s32 	%r83, %r13, %r135, %r81;
	add.s32 	%r136, %r83, 4;
	mov.u32 	%r138, %r11;
$L__BB1_12:
	ld.shared.u32 	%r84, [%r136+-4];
	mov.b32 	{%rs56, %rs57}, %r84;
	ld.shared.u16 	%rs4, [%r137+-2];
	// begin inline asm
	{  cvt.f32.f16 %f9, %rs56;}

	// end inline asm
	add.f32 	%f11, %f9, 0f3F800000;
	mul.f32 	%f12, %f11, %f5;
	fma.rn.f32 	%f1, %f12, 0f3F000000, 0fBF000000;
	// begin inline asm
	{  cvt.f32.f16 %f10, %rs57;}

	// end inline asm
	add.f32 	%f13, %f10, 0f3F800000;
	mul.f32 	%f14, %f13, %f6;
	fma.rn.f32 	%f15, %f14, 0f3F000000, 0fBF000000;
	setp.leu.f32 	%p8, %f1, 0fBF800000;
	setp.leu.f32 	%p9, %f15, 0fBF800000;
	or.pred  	%p10, %p8, %p9;
	setp.geu.f32 	%p11, %f1, %f5;
	or.pred  	%p12, %p11, %p10;
	setp.geu.f32 	%p13, %f15, %f6;
	or.pred  	%p14, %p12, %p13;
	@%p14 bra 	$L__BB1_22;
	cvt.rmi.f32.f32 	%f20, %f1;
	cvt.rzi.s32.f32 	%r22, %f20;
	cvt.rmi.f32.f32 	%f21, %f15;
	cvt.rzi.s32.f32 	%r85, %f21;
	add.s32 	%r24, %r22, 1;
	add.s32 	%r25, %r85, 1;
	cvt.rn.f32.s32 	%f22, %r22;
	sub.f32 	%f16, %f1, %f22;
	// begin inline asm
	{  cvt.rn.f16.f32 %rs58, %f16;}

	// end inline asm
	cvt.rn.f32.s32 	%f23, %r85;
	sub.f32 	%f17, %f15, %f23;
	// begin inline asm
	{  cvt.rn.f16.f32 %rs59, %f17;}

	// end inline asm
	sub.f32 	%f24, %f22, %f1;
	add.f32 	%f18, %f24, 0f3F800000;
	// begin inline asm
	{  cvt.rn.f16.f32 %rs60, %f18;}

	// end inline asm
	sub.f32 	%f25, %f23, %f15;
	add.f32 	%f19, %f25, 0f3F800000;
	// begin inline asm
	{  cvt.rn.f16.f32 %rs61, %f19;}

	// end inline asm
	or.b32  	%r86, %r22, %r85;
	setp.lt.s32 	%p15, %r86, 0;
	mov.u16 	%rs173, %rs54;
	@%p15 bra 	$L__BB1_15;
	mad.lo.s32 	%r87, %r22, %r17, %r34;
	add.s32 	%r88, %r87, %r85;
	mad.lo.s32 	%r89, %r88, %r45, %r5;
	mul.wide.s32 	%rd20, %r89, 2;
	add.s64 	%rd21, %rd1, %rd20;
	ld.global.u16 	%rs66, [%rd21];
	// begin inline asm
	{mul.f16 %rs62,%rs60,%rs61;
}
	// end inline asm
	// begin inline asm
	{fma.rn.f16 %rs173,%rs66,%rs62,%rs54;
}
	// end inline asm
$L__BB1_15:
	setp.lt.s32 	%p16, %r22, 0;
	setp.ge.s32 	%p17, %r25, %r17;
	or.pred  	%p18, %p16, %p17;
	@%p18 bra 	$L__BB1_17;
	mad.lo.s32 	%r90, %r22, %r17, %r34;
	add.s32 	%r91, %r90, %r25;
	mad.lo.s32 	%r92, %r91, %r45, %r5;
	mul.wide.s32 	%rd22, %r92, 2;
	add.s64 	%rd23, %rd1, %rd22;
	ld.global.u16 	%rs73, [%rd23];
	// begin inline asm
	{mul.f16 %rs69,%rs60,%rs59;
}
	// end inline asm
	// begin inline asm
	{fma.rn.f16 %rs173,%rs73,%rs69,%rs173;
}
	// end inline asm
$L__BB1_17:
	setp.lt.s32 	%p19, %r85, 0;
	setp.ge.s32 	%p20, %r24, %r16;
	or.pred  	%p21, %p20, %p19;
	@%p21 bra 	$L__BB1_19;
	add.s32 	%r93, %r34, %r85;
	mad.lo.s32 	%r94, %r24, %r17, %r93;
	mad.lo.s32 	%r95, %r94, %r45, %r5;
	mul.wide.s32 	%rd24, %r95, 2;
	add.s64 	%rd25, %rd1, %rd24;
	ld.global.u16 	%rs80, [%rd25];
	// begin inline asm
	{mul.f16 %rs76,%rs58,%rs61;
}
	// end inline asm
	// begin inline asm
	{fma.rn.f16 %rs173,%rs80,%rs76,%rs173;
}
	// end inline asm
$L__BB1_19:
	or.pred  	%p24, %p20, %p17;
	@%p24 bra 	$L__BB1_21;
	mad.lo.s32 	%r96, %r24, %r17, %r34;
	add.s32 	%r97, %r96, %r25;
	mad.lo.s32 	%r98, %r97, %r45, %r5;
	mul.wide.s32 	%rd26, %r98, 2;
	add.s64 	%rd27, %rd1, %rd26;
	ld.global.u16 	%rs87, [%rd27];
	// begin inline asm
	{mul.f16 %rs83,%rs58,%rs59;
}
	// end inline asm
	// begin inline asm
	{fma.rn.f16 %rs173,%rs87,%rs83,%rs173;
}
	// end inline asm
$L__BB1_21:
	// begin inline asm
	{fma.rn.f16 %rs188,%rs4,%rs173,%rs188;
}
	// end inline asm
$L__BB1_22:
	ld.shared.u32 	%r99, [%r136];
	mov.b32 	{%rs94, %rs95}, %r99;
	ld.shared.u16 	%rs19, [%r137];
	// begin inline asm
	{  cvt.f32.f16 %f26, %rs94;}

	// end inline asm
	add.f32 	%f28, %f26, 0f3F800000;
	mul.f32 	%f29, %f28, %f5;
	fma.rn.f32 	%f3, %f29, 0f3F000000, 0fBF000000;
	// begin inline asm
	{  cvt.f32.f16 %f27, %rs95;}

	// end inline asm
	add.f32 	%f30, %f27, 0f3F800000;
	mul.f32 	%f31, %f30, %f6;
	fma.rn.f32 	%f32, %f31, 0f3F000000, 0fBF000000;
	setp.leu.f32 	%p25, %f3, 0fBF800000;
	setp.leu.f32 	%p26, %f32, 0fBF800000;
	or.pred  	%p27, %p25, %p26;
	setp.geu.f32 	%p28, %f3, %f5;
	or.pred  	%p29, %p28, %p27;
	setp.geu.f32 	%p30, %f32, %f6;
	or.pred  	%p31, %p29, %p30;
	@%p31 bra 	$L__BB1_32;
	cvt.rmi.f32.f32 	%f37, %f3;
	cvt.rzi.s32.f32 	%r26, %f37;
	cvt.rmi.f32.f32 	%f38, %f32;
	cvt.rzi.s32.f32 	%r100, %f38;
	add.s32 	%r28, %r26, 1;
	add.s32 	%r29, %r100, 1;
	cvt.rn.f32.s32 	%f39, %r26;
	sub.f32 	%f33, %f3, %f39;
	// begin inline asm
	{  cvt.rn.f16.f32 %rs96, %f33;}

	// end inline asm
	cvt.rn.f32.s32 	%f40, %r100;
	sub.f32 	%f34, %f32, %f40;
	// begin inline asm
	{  cvt.rn.f16.f32 %rs97, %f34;}

	// end inline asm
	sub.f32 	%f41, %f39, %f3;
	add.f32 	%f35, %f41, 0f3F800000;
	// begin inline asm
	{  cvt.rn.f16.f32 %rs98, %f35;}

	// end inline asm
	sub.f32 	%f42, %f40, %f32;
	add.f32 	%f36, %f42, 0f3F800000;
	// begin inline asm
	{  cvt.rn.f16.f32 %rs99, %f36;}

	// end inline asm
	or.b32  	%r101, %r26, %r100;
	setp.lt.s32 	%p32, %r101, 0;
	mov.u16 	%rs178, %rs54;
	@%p32 bra 	$L__BB1_25;
	mad.lo.s32 	%r102, %r26, %r17, %r34;
	add.s32 	%r103, %r102, %r100;
	mad.lo.s32 	%r104, %r103, %r45, %r5;
	mul.wide.s32 	%rd28, %r104, 2;
	add.s64 	%rd29, %rd1, %rd28;
	ld.global.u16 	%rs104, [%rd29];
	// begin inline asm
	{mul.f16 %rs100,%rs98,%rs99;
}
	// end inline asm
	// begin inline asm
	{fma.rn.f16 %rs178,%rs104,%rs100,%rs54;
}
	// end inline asm
$L__BB1_25:
	setp.lt.s32 	%p33, %r26, 0;
	setp.ge.s32 	%p34, %r29, %r17;
	or.pred  	%p35, %p33, %p34;
	@%p35 bra 	$L__BB1_27;
	mad.lo.s32 	%r105, %r26, %r17, %r34;
	add.s32 	%r106, %r105, %r29;
	mad.lo.s32 	%r107, %r106, %r45, %r5;
	mul.wide.s32 	%rd30, %r107, 2;
	add.s64 	%rd31, %rd1, %rd30;
	ld.global.u16 	%rs111, [%rd31];
	// begin inline asm
	{mul.f16 %rs107,%rs98,%rs97;
}
	// end inline asm
	// begin inline asm
	{fma.rn.f16 %rs178,%rs111,%rs107,%rs178;
}
	// end inline asm
$L__BB1_27:
	setp.lt.s32 	%p36, %r100, 0;
	setp.ge.s32 	%p37, %r28, %r16;
	or.pred  	%p38, %p37, %p36;
	@%p38 bra 	$L__BB1_29;
	add.s32 	%r108, %r34, %r100;
	mad.lo.s32 	%r109, %r28, %r17, %r108;
	mad.lo.s32 	%r110, %r109, %r45, %r5;
	mul.wide.s32 	%rd32, %r110, 2;
	add.s64 	%rd33, %rd1, %rd32;
	ld.global.u16 	%rs118, [%rd33];
	// begin inline asm
	{mul.f16 %rs114,%rs96,%rs99;
}
	// end inline asm
	// begin inline asm
	{fma.rn.f16 %rs178,%rs118,%rs114,%rs178;
}
	// end inline asm
$L__BB1_29:
	or.pred  	%p41, %p37, %p34;
	@%p41 bra 	$L__BB1_31;
	mad.lo.s32 	%r111, %r28, %r17, %r34;
	add.s32 	%r112, %r111, %r29;
	mad.lo.s32 	%r113, %r112, %r45, %r5;
	mul.wide.s32 	%rd34, %r113, 2;
	add.s64 	%rd35, %rd1, %rd34;
	ld.global.u16 	%rs125, [%rd35];
	// begin inline asm
	{mul.f16 %rs121,%rs96,%rs97;
}
	// end inline asm
	// begin inline asm
	{fma.rn.f16 %rs178,%rs125,%rs121,%rs178;
}
	// end inline asm
$L__BB1_31:
	// begin inline asm
	{fma.rn.f16 %rs188,%rs19,%rs178,%rs188;
}
	// end inline asm
$L__BB1_32:
	add.s32 	%r138, %r138, 2;
	add.s32 	%r137, %r137, 4;
	add.s32 	%r136, %r136, 8;
	setp.eq.s32 	%p42, %r138, 0;
	mov.u32 	%r140, %r10;
	@%p42 bra 	$L__BB1_33;
	bra.uni 	$L__BB1_12;
$L__BB1_33:
	setp.eq.s32 	%p43, %r9, 0;
	@%p43 bra 	$L__BB1_44;
	mad.lo.s32 	%r114, %r135, %r48, %r140;
	shl.b32 	%r115, %r114, 2;
	mov.u32 	%r116, shared_mem;
	add.s32 	%r117, %r116, %r115;
	ld.shared.u32 	%r118, [%r117];
	mov.b32 	{%rs132, %rs133}, %r118;
	shl.b32 	%r119, %r114, 1;
	add.s32 	%r120, %r7, %r119;
	ld.shared.u16 	%rs36, [%r120];
	// begin inline asm
	{  cvt.f32.f16 %f43, %rs132;}

	// end inline asm
	add.f32 	%f45, %f43, 0f3F800000;
	mul.f32 	%f46, %f45, %f5;
	fma.rn.f32 	%f7, %f46, 0f3F000000, 0fBF000000;
	// begin inline asm
	{  cvt.f32.f16 %f44, %rs133;}

	// end inline asm
	add.f32 	%f47, %f44, 0f3F800000;
	mul.f32 	%f48, %f47, %f6;
	fma.rn.f32 	%f49, %f48, 0f3F000000, 0fBF000000;
	setp.leu.f32 	%p44, %f7, 0fBF800000;
	setp.leu.f32 	%p45, %f49, 0fBF800000;
	or.pred  	%p46, %p44, %p45;
	setp.geu.f32 	%p47, %f7, %f5;
	or.pred  	%p48, %p47, %p46;
	setp.geu.f32 	%p49, %f49, %f6;
	or.pred  	%p50, %p48, %p49;
	@%p50 bra 	$L__BB1_44;
	cvt.rmi.f32.f32 	%f54, %f7;
	cvt.rzi.s32.f32 	%r38, %f54;
	cvt.rmi.f32.f32 	%f55, %f49;
	cvt.rzi.s32.f32 	%r121, %f55;
	add.s32 	%r40, %r38, 1;
	add.s32 	%r41, %r121, 1;
	cvt.rn.f32.s32 	%f56, %r38;
	sub.f32 	%f50, %f7, %f56;
	// begin inline asm
	{  cvt.rn.f16.f32 %rs134, %f50;}

	// end inline asm
	cvt.rn.f32.s32 	%f57, %r121;
	sub.f32 	%f51, %f49, %f57;
	// begin inline asm
	{  cvt.rn.f16.f32 %rs135, %f51;}

	// end inline asm
	sub.f32 	%f58, %f56, %f7;
	add.f32 	%f52, %f58, 0f3F800000;
	// begin inline asm
	{  cvt.rn.f16.f32 %rs136, %f52;}

	// end inline asm
	sub.f32 	%f59, %f57, %f49;
	add.f32 	%f53, %f59, 0f3F800000;
	// begin inline asm
	{  cvt.rn.f16.f32 %rs137, %f53;}

	// end inline asm
	or.b32  	%r122, %r38, %r121;
	setp.lt.s32 	%p51, %r122, 0;
	mov.u16 	%rs185, %rs54;
	@%p51 bra 	$L__BB1_37;
	mad.lo.s32 	%r123, %r38, %r17, %r34;
	add.s32 	%r124, %r123, %r121;
	mad.lo.s32 	%r125, %r124, %r45, %r5;
	mul.wide.s32 	%rd36, %r125, 2;
	add.s64 	%rd37, %rd1, %rd36;
	ld.global.u16 	%rs142, [%rd37];
	// begin inline asm
	{mul.f16 %rs138,%rs136,%rs137;
}
	// end inline asm
	// begin inline asm
	{fma.rn.f16 %rs185,%rs142,%rs138,%rs54;
}
	// end inline asm
$L__BB1_37:
	setp.lt.s32 	%p52, %r38, 0;
	setp.ge.s32 	%p53, %r41, %r17;
	or.pred  	%p54, %p52, %p53;
	@%p54 bra 	$L__BB1_39;
	mad.lo.s32 	%r126, %r38, %r17, %r34;
	add.s32 	%r127, %r126, %r41;
	mad.lo.s32 	%r128, %r127, %r45, %r5;
	mul.wide.s32 	%rd38, %r128, 2;
	add.s64 	%rd39, %rd1, %rd38;
	ld.global.u16 	%rs149, [%rd39];
	// begin inline asm
	{mul.f16 %rs145,%rs136,%rs135;
}
	// end inline asm
	// begin inline asm
	{fma.rn.f16 %rs185,%rs149,%rs145,%rs185;
}
	// end inline asm
$L__BB1_39:
	setp.lt.s32 	%p55, %r121, 0;
	setp.ge.s32 	%p56, %r40, %r16;
	or.pred  	%p57, %p56, %p55;
	@%p57 bra 	$L__BB1_41;
	add.s32 	%r129, %r34, %r121;
	mad.lo.s32 	%r130, %r40, %r17, %r129;
	mad.lo.s32 	%r131, %r130, %r45, %r5;
	mul.wide.s32 	%rd40, %r131, 2;
	add.s64 	%rd41, %rd1, %rd40;
	ld.global.u16 	%rs156, [%rd41];
	// begin inline asm
	{mul.f16 %rs152,%rs134,%rs137;
}
	// end inline asm
	// begin inline asm
	{fma.rn.f16 %rs185,%rs156,%rs152,%rs185;
}
	// end inline asm
$L__BB1_41:
	or.pred  	%p60, %p56, %p53;
	@%p60 bra 	$L__BB1_43;
	mad.lo.s32 	%r132, %r40, %r17, %r34;
	add.s32 	%r133, %r132, %r41;
	mad.lo.s32 	%r134, %r133, %r45, %r5;
	mul.wide.s32 	%rd42, %r134, 2;
	add.s64 	%rd43, %rd1, %rd42;
	ld.global.u16 	%rs163, [%rd43];
	// begin inline asm
	{mul.f16 %rs159,%rs134,%rs135;
}
	// end inline asm
	// begin inline asm
	{fma.rn.f16 %rs185,%rs163,%rs159,%rs185;
}
	// end inline asm
$L__BB1_43:
	// begin inline asm
	{fma.rn.f16 %rs188,%rs36,%rs185,%rs188;
}
	// end inline asm
$L__BB1_44:
	add.s32 	%r135, %r135, 1;
	setp.ne.s32 	%p61, %r135, %r46;
	@%p61 bra 	$L__BB1_8;
$L__BB1_45:
	ld.param.u64 	%rd48, [_Z26deform_attn_async_pipelineI6__halfEvPKT_PKlS5_S3_S3_iiiiiiiPS1__param_12];
	cvta.to.global.u64 	%rd44, %rd48;
	mul.wide.s32 	%rd45, %r3, 2;
	add.s64 	%rd46, %rd44, %rd45;
	st.global.u16 	[%rd46], %rs188;
$L__BB1_46:
	ret;

}
	// .globl	_Z29deform_attn_register_blockingI6__halfLi4EEvPKT_PKlS5_S3_S3_iiiiiiiPS1_
.visible .entry _Z29deform_attn_register_blockingI6__halfLi4EEvPKT_PKlS5_S3_S3_iiiiiiiPS1_(
	.param .u64 .ptr .align 1 _Z29deform_attn_register_blockingI6__halfLi4EEvPKT_PKlS5_S3_S3_iiiiiiiPS1__param_0,
	.param .u64 .ptr .align 1 _Z29deform_attn_register_blockingI6__halfLi4EEvPKT_PKlS5_S3_S3_iiiiiiiPS1__param_1,
	.param .u64 .ptr .align 1 _Z29deform_attn_register_blockingI6__halfLi4EEvPKT_PKlS5_S3_S3_iiiiiiiPS1__param_2,
	.param .u64 .ptr .align 1 _Z29deform_attn_register_blockingI6__halfLi4EEvPKT_PKlS5_S3_S3_iiiiiiiPS1__param_3,
	.param .u64 .ptr .align 1 _Z29deform_attn_register_blockingI6__halfLi4EEvPKT_PKlS5_S3_S3_iiiiiiiPS1__param_4,
	.param .u32 _Z29deform_attn_register_blockingI6__halfLi4EEvPKT_PKlS5_S3_S3_iiiiiiiPS1__param_5,
	.param .u32 _Z29deform_attn_register_blockingI6__halfLi4EEvPKT_PKlS5_S3_S3_iiiiiiiPS1__param_6,
	.param .u32 _Z29deform_attn_register_blockingI6__halfLi4EEvPKT_PKlS5_S3_S3_iiiiiiiPS1__param_7,
	.param .u32 _Z29deform_attn_register_blockingI6__halfLi4EEvPKT_PKlS5_S3_S3_iiiiiiiPS1__param_8,
	.param .u32 _Z29deform_attn_register_blockingI6__halfLi4EEvPKT_PKlS5_S3_S3_iiiiiiiPS1__param_9,
	.param .u32 _Z29deform_attn_register_blockingI6__halfLi4EEvPKT_PKlS5_S3_S3_iiiiiiiPS1__param_10,
	.param .u32 _Z29deform_attn_register_blockingI6__halfLi4EEvPKT_PKlS5_S3_S3_iiiiiiiPS1__param_11,
	.param .u64 .ptr .align 1 _Z29deform_attn_register_blockingI6__halfLi4EEvPKT_PKlS5_S3_S3_iiiiiiiPS1__param_12
)
{
	.reg .pred 	%p<97>;
	.reg .b16 	%rs<224>;
	.reg .b32 	%r<188>;
	.reg .b32 	%f<22>;
	.reg .b64 	%rd<78>;

	ld.param.u64 	%rd20, [_Z29deform_attn_register_blockingI6__halfLi4EEvPKT_PKlS5_S3_S3_iiiiiiiPS1__param_0];
	ld.param.u64 	%rd18, [_Z29deform_attn_register_blockingI6__halfLi4EEvPKT_PKlS5_S3_S3_iiiiiiiPS1__param_3];
	ld.param.u64 	%rd19, [_Z29deform_attn_register_blockingI6__halfLi4EEvPKT_PKlS5_S3_S3_iiiiiiiPS1__param_4];
	ld.param.u32 	%r76, [_Z29deform_attn_register_blockingI6__halfLi4EEvPKT_PKlS5_S3_S3_iiiiiiiPS1__param_5];
	ld.param.u32 	%r71, [_Z29deform_attn_register_blockingI6__halfLi4EEvPKT_PKlS5_S3_S3_iiiiiiiPS1__param_7];
	ld.param.u32 	%r72, [_Z29deform_attn_register_blockingI6__halfLi4EEvPKT_PKlS5_S3_S3_iiiiiiiPS1__param_8];
	ld.param.u32 	%r74, [_Z29deform_attn_register_blockingI6__halfLi4EEvPKT_PKlS5_S3_S3_iiiiiiiPS1__param_10];
	ld.param.u64 	%rd21, [_Z29deform_attn_register_blockingI6__halfLi4EEvPKT_PKlS5_S3_S3_iiiiiiiPS1__param_12];
	cvta.to.global.u64 	%rd1, %rd20;
	cvta.to.global.u64 	%rd2, %rd21;
	mov.u32 	%r77, %ctaid.x;
	mov.u32 	%r1, %ntid.x;
	mov.u32 	%r78, %tid.x;
	mad.lo.s32 	%r79, %r77, %r1, %r78;
	shl.b32 	%r182, %r79, 2;
	mul.lo.s32 	%r80, %r71, %r76;
	mul.lo.s32 	%r81, %r80, %r72;
	mul.lo.s32 	%r3, %r81, %r74;
	setp.ge.s32 	%p5, %r182, %r3;
	@%p5 bra 	$L__BB2_152;
	ld.param.u32 	%r168, [_Z29deform_attn_register_blockingI6__halfLi4EEvPKT_PKlS5_S3_S3_iiiiiiiPS1__param_9];
	mov.u32 	%r83, %nctaid.x;
	mul.lo.s32 	%r84, %r1, %r83;
	shl.b32 	%r4, %r84, 2;
	mov.b32 	%r82, 0;
	// begin inline asm
	cvt.rn.f16.s32 %rs58, %r82;
	// end inline asm
	setp.lt.s32 	%p6, %r168, 1;
	@%p6 bra 	$L__BB2_106;
	ld.param.u32 	%r172, [_Z29deform_attn_register_blockingI6__halfLi4EEvPKT_PKlS5_S3_S3_iiiiiiiPS1__param_11];
	setp.lt.s32 	%p32, %r172, 1;
	@%p32 bra 	$L__BB2_60;
	cvta.to.global.u64 	%rd32, %rd18;
	add.s64 	%rd3, %rd32, 2;
	cvta.to.global.u64 	%rd4, %rd19;
	mul.lo.s32 	%r128, %r72, %r71;
$L__BB2_4:
	ld.param.u32 	%r171, [_Z29deform_attn_register_blockingI6__halfLi4EEvPKT_PKlS5_S3_S3_iiiiiiiPS1__param_10];
	ld.param.u32 	%r169, [_Z29deform_attn_register_blockingI6__halfLi4EEvPKT_PKlS5_S3_S3_iiiiiiiPS1__param_9];
	ld.param.u32 	%r167, [_Z29deform_attn_register_blockingI6__halfLi4EEvPKT_PKlS5_S3_S3_iiiiiiiPS1__param_6];
	mul.lo.s32 	%r129, %r128, %r171;
	div.s32 	%r130, %r182, %r129;
	mul.lo.s32 	%r131, %r130, %r129;
	sub.s32 	%r132, %r182, %r131;
	div.s32 	%r133, %r132, %r128;
	mul.lo.s32 	%r134, %r133, %r128;
	sub.s32 	%r135, %r132, %r134;
	div.s32 	%r136, %r135, %r72;
	mad.lo.s32 	%r137, %r130, %r171, %r133;
	mad.lo.s32 	%r138, %r137, %r71, %r136;
	mul.lo.s32 	%r6, %r130, %r167;
	add.s32 	%r7, %r182, 1;
	add.s32 	%r8, %r182, 2;
	add.s32 	%r9, %r182, 3;
	mul.lo.s32 	%r10, %r169, %r138;
	shl.b32 	%r11, %r10, 1;
	mov.b32 	%r175, 0;
	mov.u16 	%rs220, %rs58;
	mov.u16 	%rs221, %rs58;
	mov.u16 	%rs222, %rs58;
	mov.u16 	%rs223, %rs58;
$L__BB2_5:
	ld.param.u64 	%rd76, [_Z29deform_attn_register_blockingI6__halfLi4EEvPKT_PKlS5_S3_S3_iiiiiiiPS1__param_1];
	shl.b32 	%r14, %r175, 1;
	cvta.to.global.u64 	%rd33, %rd76;
	mul.wide.u32 	%rd34, %r14, 8;
	add.s64 	%rd35, %rd33, %rd34;
	ld.global.u32 	%r15, [%rd35];
	ld.global.u32 	%r16, [%rd35+8];
	setp.eq.s32 	%p58, %r175, 0;
	mov.b32 	%r179, 0;
	@%p58 bra 	$L__BB2_7;
	ld.param.u64 	%rd77, [_Z29deform_attn_register_blockingI6__halfLi4EEvPKT_PKlS5_S3_S3_iiiiiiiPS1__param_2];
	cvta.to.global.u64 	%rd36, %rd77;
	mul.wide.u32 	%rd37, %r175, 8;
	add.s64 	%rd38, %rd36, %rd37;
	ld.global.u32 	%r179, [%rd38+-8];
$L__BB2_7:
	ld.param.u32 	%r173, [_Z29deform_attn_register_blockingI6__halfLi4EEvPKT_PKlS5_S3_S3_iiiiiiiPS1__param_11];
	neg.s32 	%r178, %r173;
	cvt.rn.f32.s32 	%f3, %r15;
	cvt.rn.f32.s32 	%f4, %r16;
	add.s32 	%r34, %r179, %r6;
	add.s32 	%r140, %r10, %r175;
	mul.lo.s32 	%r177, %r173, %r140;
	add.s32 	%r141, %r11, %r14;
	mul.lo.s32 	%r176, %r173, %r141;
$L__BB2_8:
	mul.wide.s32 	%rd39, %r177, 2;
	add.s64 	%rd40, %rd4, %rd39;
	mul.wide.s32 	%rd41, %r176, 2;
	add.s64 	%rd42, %rd3, %rd41;
	ld.global.u16 	%rs59, [%rd42+-2];
	ld.global.u16 	%rs60, [%rd42];
	ld.global.u16 	%rs10, [%rd40];
	// begin inline asm
	{  cvt.f32.f16 %f5, %rs59;}

	// end inline asm
	add.f32 	%f7, %f5, 0f3F800000;
	mul.f32 	%f8, %f7, %f3;
	fma.rn.f32 	%f1, %f8, 0f3F000000, 0fBF000000;
	// begin inline asm
	{  cvt.f32.f16 %f6, %rs60;}

	// end inline asm
	add.f32 	%f9, %f6, 0f3F800000;
	mul.f32 	%f10, %f9, %f4;
	fma.rn.f32 	%f11, %f10, 0f3F000000, 0fBF000000;
	setp.leu.f32 	%p59, %f1, 0fBF800000;
	setp.leu.f32 	%p60, %f11, 0fBF800000;
	or.pred  	%p61, %p59, %p60;
	setp.geu.f32 	%p62, %f1, %f3;
	or.pred  	%p63, %p62, %p61;
	setp.geu.f32 	%p64, %f11, %f4;
	or.pred  	%p65, %p63, %p64;
	@%p65 bra 	$L__BB2_57;
	setp.ge.s32 	%p66, %r182, %r3;
	cvt.rmi.f32.f32 	%f16, %f1;
	cvt.rzi.s32.f32 	%r142, %f16;
	cvt.rmi.f32.f32 	%f17, %f11;
	cvt.rzi.s32.f32 	%r143, %f17;
	add.s32 	%r145, %r142, 1;
	add.s32 	%r146, %r143, 1;
	cvt.rn.f32.s32 	%f18, %r142;
	sub.f32 	%f12, %f1, %f18;
	// begin inline asm
	{  cvt.rn.f16.f32 %rs61, %f12;}

	// end inline asm
	cvt.rn.f32.s32 	%f19, %r143;
	sub.f32 	%f13, %f11, %f19;
	// begin inline asm
	{  cvt.rn.f16.f32 %rs62, %f13;}

	// end inline asm
	sub.f32 	%f20, %f18, %f1;
	add.f32 	%f14, %f20, 0f3F800000;
	// begin inline asm
	{  cvt.rn.f16.f32 %rs63, %f14;}

	// end inline asm
	sub.f32 	%f21, %f19, %f11;
	add.f32 	%f15, %f21, 0f3F800000;
	// begin inline asm
	{  cvt.rn.f16.f32 %rs64, %f15;}

	// end inline asm
	or.b32  	%r147, %r142, %r143;
	setp.gt.s32 	%p67, %r142, -1;
	setp.gt.s32 	%p68, %r143, -1;
	setp.gt.s32 	%p1, %r147, -1;
	mad.lo.s32 	%r148, %r142, %r16, %r34;
	add.s32 	%r149, %r148, %r143;
	mul.lo.s32 	%r21, %r149, %r72;
	setp.lt.s32 	%p69, %r146, %r16;
	and.pred  	%p2, %p67, %p69;
	add.s32 	%r22, %r21, %r72;
	setp.lt.s32 	%p70, %r145, %r15;
	and.pred  	%p3, %p70, %p68;
	add.s32 	%r150, %r149, %r16;
	mul.lo.s32 	%r23, %r150, %r72;
	and.pred  	%p4, %p70, %p69;
	add.s32 	%r24, %r23, %r72;
	@%p66 bra 	$L__BB2_19;
	rem.s32 	%r25, %r182, %r72;
	not.pred 	%p71, %p1;
	mov.u16 	%rs202, %rs58;
	@%p71 bra 	$L__BB2_12;
	add.s32 	%r151, %r25, %r21;
	mul.wide.s32 	%rd43, %r151, 2;
	add.s64 	%rd44, %rd1, %rd43;
	ld.global.u16 	%rs69, [%rd44];
	// begin inline asm
	{mul.f16 %rs65,%rs63,%rs64;
}
	// end inline asm
	// begin inline asm
	{fma.rn.f16 %rs202,%rs69,%rs65,%rs58;
}
	// end inline asm
$L__BB2_12:
	not.pred 	%p72, %p2;
	@%p72 bra 	$L__BB2_14;
	add.s32 	%r152, %r25, %r22;
	mul.wide.s32 	%rd45, %r152, 2;
	add.s64 	%rd46, %rd1, %rd45;
	ld.global.u16 	%rs76, [%rd46];
	// begin inline asm
	{mul.f16 %rs72,%rs63,%rs62;
}
	// end inline asm
	// begin inline asm
	{fma.rn.f16 %rs202,%rs76,%rs72,%rs202;
}
	// end inline asm
$L__BB2_14:
	not.pred 	%p73, %p3;
	@%p73 bra 	$L__BB2_16;
	add.s32 	%r153, %r25, %r23;
	mul.wide.s32 	%rd47, %r153, 2;
	add.s64 	%rd48, %rd1, %rd47;
	ld.global.u16 	%rs83, [%rd48];
	// begin inline asm
	{mul.f16 %rs79,%rs61,%rs64;
}
	// end inline asm
	// begin inline asm
	{fma.rn.f16 %rs202,%rs83,%rs79,%rs202;
}
	// end inline asm
$L__BB2_16:
	not.pred 	%p74, %p4;
	@%p74 bra 	$L__BB2_18;
	add.s32 	%r154, %r25, %r24;
	mul.wide.s32 	%rd49, %r154, 2;
	add.s64 	%rd50, %rd1, %rd49;
	ld.global.u16 	%rs90, [%rd50];
	// begin inline asm
	{mul.f16 %rs86,%rs61,%rs62;
}
	// end inline asm
	// begin inline asm
	{fma.rn.f16 %rs202,%rs90,%rs86,%rs202;
}
	// end inline asm
$L__BB2_18:
	// begin inline asm
	{fma.rn.f16 %rs223,%rs10,%rs202,%rs223;
}
	// end inline asm
$L__BB2_19:
	setp.ge.s32 	%p75, %r7, %r3;
	@%p75 bra 	$L__BB2_29;
	rem.s32 	%r26, %r7, %r72;
	not.pred 	%p76, %p1;
	mov.u16 	%rs207, %rs58;
	@%p76 bra 	$L__BB2_22;
	add.s32 	%r155, %r26, %r21;
	mul.wide.s32 	%rd51, %r155, 2;
	add.s64 	%rd52, %rd1, %rd51;
	ld.global.u16 	%rs101, [%rd52];
	// begin inline asm
	{mul.f16 %rs97,%rs63,%rs64;
}
	// end inline asm
	// begin inline asm
	{fma.rn.f16 %rs207,%rs101,%rs97,%rs58;
}
	// end inline asm
$L__BB2_22:
	not.pred 	%p77, %p2;
	@%p77 bra 	$L__BB2_24;
	add.s32 	%r156, %r26, %r22;
	mul.wide.s32 	%rd53, %r156, 2;
	add.s64 	%rd54, %rd1, %rd53;
	ld.global.u16 	%rs108, [%rd54];
	// begin inline asm
	{mul.f16 %rs104,%rs63,%rs62;
}
	// end inline asm
	// begin inline asm
	{fma.rn.f16 %rs207,%rs108,%rs104,%rs207;
}
	// end inline asm
$L__BB2_24:
	not.pred 	%p78, %p3;
	@%p78 bra 	$L__BB2_26;
	add.s32 	%r157, %r26, %r23;
	mul.wide.s32 	%rd55, %r157, 2;
	add.s64 	%rd56, %rd1, %rd55;
	ld.global.u16 	%rs115, [%rd56];
	// begin inline asm
	{mul.f16 %rs111,%rs61,%rs64;
}
	// end inline asm
	// begin inline asm
	{fma.rn.f16 %rs207,%rs115,%rs111,%rs207;
}
	// end inline asm
$L__BB2_26:
	not.pred 	%p79, %p4;
	@%p79 bra 	$L__BB2_28;
	add.s32 	%r158, %r26, %r24;
	mul.wide.s32 	%rd57, %r158, 2;
	add.s64 	%rd58, %rd1, %rd57;
	ld.global.u16 	%rs122, [%rd58];
	// begin inline asm
	{mul.f16 %rs118,%rs61,%rs62;
}
	// end inline asm
	// begin inline asm
	{fma.rn.f16 %rs207,%rs122,%rs118,%rs207;
}
	// end inline asm
$L__BB2_28:
	// begin inline asm
	{fma.rn.f16 %rs222,%rs10,%rs207,%rs222;
}
	// end inline asm
$L__BB2_29:
	setp.ge.s32 	%p80, %r8, %r3;
	@%p80 bra 	$L__BB2_39;
	rem.s32 	%r27, %r8, %r72;
	not.pred 	%p81, %p1;
	mov.u16 	%rs212, %rs58;
	@%p81 bra 	$L__BB2_32;
	add.s32 	%r159, %r27, %r21;
	mul.wide.s32 	%rd59, %r159, 2;
	add.s64 	%rd60, %rd1, %rd59;
	ld.global.u16 	%rs133, [%rd60];
	// begin inline asm
	{mul.f16 %rs129,%rs63,%rs64;
}
	// end inline asm
	// begin inline asm
	{fma.rn.f16 %rs212,%rs133,%rs129,%rs58;
}
	// end inline asm
$L__BB2_32:
	not.pred 	%p82, %p2;
	@%p82 bra 	$L__BB2_34;
	add.s32 	%r160, %r27, %r22;
	mul.wide.s32 	%rd61, %r160, 2;
	add.s64 	%rd62, %rd1, %rd61;
	ld.global.u16 	%rs140, [%rd62];
	// begin inline asm
	{mul.f16 %rs136,%rs63,%rs62;
}
	// end inline asm
	// begin inline asm
	{fma.rn.f16 %rs212,%rs140,%rs136,%rs212;
}
	// end inline asm
$L__BB2_34:
	not.pred 	%p83, %p3;
	@%p83 bra 	$L__BB2_36;
	add.s32 	%r161, %r27, %r23;
	mul.wide.s32 	%rd63, %r161, 2;
	add.s64 	%rd64, %rd1, %rd63;
	ld.global.u16 	%rs147, [%rd64];
	// begin inline asm
	{mul.f16 %rs143,%rs61,%rs64;
}
	// end inline asm
	// begin inline asm
	{fma.rn.f16 %rs212,%rs147,%rs143,%rs212;
}
	// end inline asm
$L__BB2_36:
	not.pred 	%p84, %p4;
	@%p84 bra 	$L__BB2_38;
	add.s32 	%r162, %r27, %r24;
	mul.wide.s32 	%rd65, %r162, 2;
	add.s64 	%rd66, %rd1, %rd65;
	ld.global.u16 	%rs154, [%rd66];
	// begin inline asm
	{mul.f16 %rs150,%rs61,%rs62;
}
	// end inline asm
	// begin inline asm
	{fma.rn.f16 %rs212,%rs154,%rs150,%rs212;
}
	// end inline asm
$L__BB2_38:
	// begin inline asm
	{fma.rn.f16 %rs221,%rs10,%rs212,%rs221;
}
	// end inline asm
$L__BB2_39:
	setp.ge.s32 	%p85, %r9, %r3;
	@%p85 bra 	$L__BB2_57;
	rem.s32 	%r28, %r9, %r72;
	not.pred 	%p86, %p1;
	mov.u16 	%rs217, %rs58;
	@%p86 bra 	$L__BB2_42;
	add.s32 	%r163, %r28, %r21;
	mul.wide.s32 	%rd67, %r163, 2;
	add.s64 	%rd68, %rd1, %rd67;
	ld.global.u16 	%rs165, [%rd68];
	// begin inline asm
	{mul.f16 %rs161,%rs63,%rs64;
}
	// end inline asm
	// begin inline asm
	{fma.rn.f16 %rs217,%rs165,%rs161,%rs58;
}
	// end inline asm
$L__BB2_42:
	not.pred 	%p87, %p2;
	@%p87 bra 	$L__BB2_44;
	add.s32 	%r164, %r28, %r22;
	mul.wide.s32 	%rd69, %r164, 2;
	add.s64 	%rd70, %rd1, %rd69;
	ld.global.u16 	%rs172, [%rd70];
	// begin inline asm
	{mul.f16 %rs168,%rs63,%rs62;
}
	// end inline asm
	// begin inline asm
	{fma.rn.f16 %rs217,%rs172,%rs168,%rs217;
}
	// end inline asm
$L__BB2_44:
	not.pred 	%p88, %p3;
	@%p88 bra 	$L__BB2_46;
	add.s32 	%r165, %r28, %r23;
	mul.wide.s32 	%rd71, %r165, 2;
	add.s64 	%rd72, %rd1, %rd71;
	ld.global.u16 	%rs179, [%rd72];
	// begin inline asm
	{mul.f16 %rs175,%rs61,%rs64;
}
	// end inline asm
	// begin inline asm
	{fma.rn.f16 %rs217,%rs179,%rs175,%rs217;
}
	// end inline asm
$L__BB2_46:
	not.pred 	%p89, %p4;
	@%p89 bra 	$L__BB2_48;
	add.s32 	%r166, %r28, %r24;
	mul.wide.s32 	%rd73, %r166, 2;
	add.s64 	%rd74, %rd1, %rd73;
	ld.global.u16 	%rs186, [%rd74];
	// begin inline asm
	{mul.f16 %rs182,%rs61,%rs62;
}
	// end inline asm
	// begin inline asm
	{fma.rn.f16 %rs217,%rs186,%rs182,%rs217;
}
	// end inline asm
$L__BB2_48:
	// begin inline asm
	{fma.rn.f16 %rs220,%rs10,%rs217,%rs220;
}
	// end inline asm
	bra.uni 	$L__BB2_57;
$L__BB2_49:
	st.global.u16 	[%rd5], %rs223;
$L__BB2_50:
	setp.ge.s32 	%p93, %r7, %r3;
	@%p93 bra 	$L__BB2_52;
	st.global.u16 	[%rd5+2], %rs222;
$L__BB2_52:
	setp.ge.s32 	%p94, %r8, %r3;
	@%p94 bra 	$L__BB2_54;
	st.global.u16 	[%rd5+4], %rs221;
$L__BB2_54:
	setp.ge.s32 	%p95, %r9, %r3;
	@%p95 bra 	$L__BB2_56;
	st.global.u16 	[%rd5+6], %rs220;
$L__BB2_56:
	add.s32 	%r182, %r182, %r4;
	setp.lt.s32 	%p96, %r182, %r3;
	@%p96 bra 	$L__BB2_4;
	bra.uni 	$L__BB2_152;
$L__BB2_57:
	add.s32 	%r178, %r178, 1;
	setp.eq.s32 	%p90, %r178, 0;
	add.s32 	%r177, %r177, 1;
	add.s32 	%r176, %r176, 2;
	@%p90 bra 	$L__BB2_58;
	bra.uni 	$L__BB2_8;
$L__BB2_58:
	ld.param.u32 	%r170, [_Z29deform_attn_register_blockingI6__halfLi4EEvPKT_PKlS5_S3_S3_iiiiiiiPS1__param_9];
	add.s32 	%r175, %r175, 1;
	setp.ne.s32 	%p91, %r175, %r170;
	@%p91 bra 	$L__BB2_5;
	setp.lt.s32 	%p92, %r182, %r3;
	mul.wide.s32 	%rd75, %r182, 2;
	add.s64 	%rd5, %rd2, %rd75;
	@%p92 bra 	$L__BB2_49;
	bra.uni 	$L__BB2_50;
$L__BB2_60:
	add.s32 	%r106, %r4, %r182;
	max.s32 	%r107, %r3, %r106;
	sub.s32 	%r108, %r107, %r4;
	setp.ne.s32 	%p33, %r108, %r182;
	selp.u32 	%r109, 1, 0, %p33;
	add.s32 	%r110, %r182, %r109;
	sub.s32 	%r111, %r108, %r110;
	div.u32 	%r112, %r111, %r4;
	add.s32 	%r38, %r112, %r109;
	and.b32  	%r113, %r38, 3;
	setp.eq.s32 	%p34, %r113, 3;
	@%p34 bra 	$L__BB2_71;
	add.s32 	%r115, %r38, 1;
	and.b32  	%r39, %r115, 3;
	mov.b32 	%r181, 0;
$L__BB2_62:
	.pragma "nounroll";
	setp.ge.s32 	%p35, %r182, %r3;
	mul.wide.s32 	%rd27, %r182, 2;
	add.s64 	%rd6, %rd2, %rd27;
	@%p35 bra 	$L__BB2_64;
	st.global.u16 	[%rd6], %rs58;
$L__BB2_64:
	add.s32 	%r116, %r182, 1;
	setp.ge.s32 	%p36, %r116, %r3;
	@%p36 bra 	$L__BB2_66;
	st.global.u16 	[%rd6+2], %rs58;
$L__BB2_66:
	add.s32 	%r117, %r182, 2;
	setp.ge.s32 	%p37, %r117, %r3;
	@%p37 bra 	$L__BB2_68;
	st.global.u16 	[%rd6+4], %rs58;
$L__BB2_68:
	add.s32 	%r118, %r182, 3;
	setp.ge.s32 	%p38, %r118, %r3;
	@%p38 bra 	$L__BB2_70;
	st.global.u16 	[%rd6+6], %rs58;
$L__BB2_70:
	add.s32 	%r182, %r182, %r4;
	add.s32 	%r181, %r181, 1;
	setp.ne.s32 	%p39, %r181, %r39;
	@%p39 bra 	$L__BB2_62;
$L__BB2_71:
	setp.lt.u32 	%p40, %r38, 3;
	@%p40 bra 	$L__BB2_152;
	mul.wide.s32 	%rd29, %r4, 2;
$L__BB2_73:
	setp.ge.s32 	%p41, %r182, %r3;
	mul.wide.s32 	%rd28, %r182, 2;
	add.s64 	%rd7, %rd2, %rd28;
	@%p41 bra 	$L__BB2_75;
	st.global.u16 	[%rd7], %rs58;
$L__BB2_75:
	add.s32 	%r46, %r182, 1;
	setp.ge.s32 	%p42, %r46, %r3;
	@%p42 bra 	$L__BB2_77;
	st.global.u16 	[%rd7+2], %rs58;
$L__BB2_77:
	add.s32 	%r119, %r182, 2;
	setp.ge.s32 	%p43, %r119, %r3;
	@%p43 bra 	$L__BB2_79;
	st.global.u16 	[%rd7+4], %rs58;
$L__BB2_79:
	add.s32 	%r120, %r182, 3;
	setp.ge.s32 	%p44, %r120, %r3;
	@%p44 bra 	$L__BB2_81;
	st.global.u16 	[%rd7+6], %rs58;
$L__BB2_81:
	add.s32 	%r47, %r182, %r4;
	setp.ge.s32 	%p45, %r47, %r3;
	add.s64 	%rd8, %rd7, %rd29;
	@%p45 bra 	$L__BB2_83;
	st.global.u16 	[%rd8], %rs58;
$L__BB2_83:
	add.s32 	%r48, %r46, %r4;
	setp.ge.s32 	%p46, %r48, %r3;
	@%p46 bra 	$L__BB2_85;
	st.global.u16 	[%rd8+2], %rs58;
$L__BB2_85:
	add.s32 	%r121, %r48, 1;
	setp.ge.s32 	%p47, %r121, %r3;
	@%p47 bra 	$L__BB2_87;
	st.global.u16 	[%rd8+4], %rs58;
$L__BB2_87:
	add.s32 	%r122, %r48, 2;
	setp.ge.s32 	%p48, %r122, %r3;
	@%p48 bra 	$L__BB2_89;
	st.global.u16 	[%rd8+6], %rs58;
$L__BB2_89:
	add.s32 	%r49, %r47, %r4;
	setp.ge.s32 	%p49, %r49, %r3;
	mul.wide.s32 	%rd30, %r49, 2;
	add.s64 	%rd9, %rd2, %rd30;
	@%p49 bra 	$L__BB2_91;
	st.global.u16 	[%rd9], %rs58;
$L__BB2_91:
	add.s32 	%r50, %r48, %r4;
	setp.ge.s32 	%p50, %r50, %r3;
	@%p50 bra 	$L__BB2_93;
	st.global.u16 	[%rd9+2], %rs58;
$L__BB2_93:
	add.s32 	%r123, %r50, 1;
	setp.ge.s32 	%p51, %r123, %r3;
	@%p51 bra 	$L__BB2_95;
	st.global.u16 	[%rd9+4], %rs58;
$L__BB2_95:
	add.s32 	%r124, %r50, 2;
	setp.ge.s32 	%p52, %r124, %r3;
	@%p52 bra 	$L__BB2_97;
	st.global.u16 	[%rd9+6], %rs58;
$L__BB2_97:
	add.s32 	%r51, %r49, %r4;
	setp.ge.s32 	%p53, %r51, %r3;
	mul.wide.s32 	%rd31, %r51, 2;
	add.s64 	%rd10, %rd2, %rd31;
	@%p53 bra 	$L__BB2_99;
	st.global.u16 	[%rd10], %rs58;
$L__BB2_99:
	add.s32 	%r52, %r50, %r4;
	setp.ge.s32 	%p54, %r52, %r3;
	@%p54 bra 	$L__BB2_101;
	st.global.u16 	[%rd10+2], %rs58;
$L__BB2_101:
	add.s32 	%r125, %r52, 1;
	setp.ge.s32 	%p55, %r125, %r3;
	@%p55 bra 	$L__BB2_103;
	st.global.u16 	[%rd10+4], %rs58;
$L__BB2_103:
	add.s32 	%r126, %r52, 2;
	setp.ge.s32 	%p56, %r126, %r3;
	@%p56 bra 	$L__BB2_105;
	st.global.u16 	[%rd10+6], %rs58;
$L__BB2_105:
	add.s32 	%r182, %r51, %r4;
	setp.lt.s32 	%p57, %r182, %r3;
	@%p57 bra 	$L__BB2_73;
	bra.uni 	$L__BB2_152;
$L__BB2_106:
	add.s32 	%r85, %r4, %r182;
	max.s32 	%r86, %r3, %r85;
	sub.s32 	%r87, %r86, %r4;
	setp.ne.s32 	%p7, %r87, %r182;
	selp.u32 	%r88, 1, 0, %p7;
	add.s32 	%r89, %r182, %r88;
	sub.s32 	%r90, %r87, %r89;
	div.u32 	%r91, %r90, %r4;
	add.s32 	%r54, %r91, %r88;
	and.b32  	%r92, %r54, 3;
	setp.eq.s32 	%p8, %r92, 3;
	@%p8 bra 	$L__BB2_117;
	add.s32 	%r94, %r54, 1;
	and.b32  	%r55, %r94, 3;
	mov.b32 	%r185, 0;
$L__BB2_108:
	.pragma "nounroll";
	setp.ge.s32 	%p9, %r182, %r3;
	mul.wide.s32 	%rd22, %r182, 2;
	add.s64 	%rd11, %rd2, %rd22;
	@%p9 bra 	$L__BB2_110;
	st.global.u16 	[%rd11], %rs58;
$L__BB2_110:
	add.s32 	%r95, %r182, 1;
	setp.ge.s32 	%p10, %r95, %r3;
	@%p10 bra 	$L__BB2_112;
	st.global.u16 	[%rd11+2], %rs58;
$L__BB2_112:
	add.s32 	%r96, %r182, 2;
	setp.ge.s32 	%p11, %r96, %r3;
	@%p11 bra 	$L__BB2_114;
	st.global.u16 	[%rd11+4], %rs58;
$L__BB2_114:
	add.s32 	%r97, %r182, 3;
	setp.ge.s32 	%p12, %r97, %r3;
	@%p12 bra 	$L__BB2_116;
	st.global.u16 	[%rd11+6], %rs58;
$L__BB2_116:
	add.s32 	%r182, %r182, %r4;
	add.s32 	%r185, %r185, 1;
	setp.ne.s32 	%p13, %r185, %r55;
	@%p13 bra 	$L__BB2_108;
$L__BB2_117:
	setp.lt.u32 	%p14, %r54, 3;
	@%p14 bra 	$L__BB2_152;
	mul.wide.s32 	%rd24, %r4, 2;
$L__BB2_119:
	setp.ge.s32 	%p15, %r182, %r3;
	mul.wide.s32 	%rd23, %r182, 2;
	add.s64 	%rd12, %rd2, %rd23;
	@%p15 bra 	$L__BB2_121;
	st.global.u16 	[%rd12], %rs58;
$L__BB2_121:
	add.s32 	%r62, %r182, 1;
	setp.ge.s32 	%p16, %r62, %r3;
	@%p16 bra 	$L__BB2_123;
	st.global.u16 	[%rd12+2], %rs58;
$L__BB2_123:
	add.s32 	%r98, %r182, 2;
	setp.ge.s32 	%p17, %r98, %r3;
	@%p17 bra 	$L__BB2_125;
	st.global.u16 	[%rd12+4], %rs58;
$L__BB2_125:
	add.s32 	%r99, %r182, 3;
	setp.ge.s32 	%p18, %r99, %r3;
	@%p18 bra 	$L__BB2_127;
	st.global.u16 	[%rd12+6], %rs58;
$L__BB2_127:
	add.s32 	%r63, %r182, %r4;
	setp.ge.s32 	%p19, %r63, %r3;
	add.s64 	%rd13, %rd12, %rd24;
	@%p19 bra 	$L__BB2_129;
	st.global.u16 	[%rd13], %rs58;
$L__BB2_129:
	add.s32 	%r64, %r62, %r4;
	setp.ge.s32 	%p20, %r64, %r3;
	@%p20 bra 	$L__BB2_131;
	st.global.u16 	[%rd13+2], %rs58;
$L__BB2_131:
	add.s32 	%r100, %r64, 1;
	setp.ge.s32 	%p21, %r100, %r3;
	@%p21 bra 	$L__BB2_133;
	st.global.u16 	[%rd13+4], %rs58;
$L__BB2_133:
	add.s32 	%r101, %r64, 2;
	setp.ge.s32 	%p22, %r101, %r3;
	@%p22 bra 	$L__BB2_135;
	st.global.u16 	[%rd13+6], %rs58;
$L__BB2_135:
	add.s32 	%r65, %r63, %r4;
	setp.ge.s32 	%p23, %r65, %r3;
	mul.wide.s32 	%rd25, %r65, 2;
	add.s64 	%rd14, %rd2, %rd25;
	@%p23 bra 	$L__BB2_137;
	st.global.u16 	[%rd14], %rs58;
$L__BB2_137:
	add.s32 	%r66, %r64, %r4;
	setp.ge.s32 	%p24, %r66, %r3;
	@%p24 bra 	$L__BB2_139;
	st.global.u16 	[%rd14+2], %rs58;
$L__BB2_139:
	add.s32 	%r102, %r66, 1;
	setp.ge.s32 	%p25, %r102, %r3;
	@%p25 bra 	$L__BB2_141;
	st.global.u16 	[%rd14+4], %rs58;
$L__BB2_141:
	add.s32 	%r103, %r66, 2;
	setp.ge.s32 	%p26, %r103, %r3;
	@%p26 bra 	$L__BB2_143;
	st.global.u16 	[%rd14+6], %rs58;
$L__BB2_143:
	add.s32 	%r67, %r65, %r4;
	setp.ge.s32 	%p27, %r67, %r3;
	mul.wide.s32 	%rd26, %r67, 2;
	add.s64 	%rd15, %rd2, %rd26;
	@%p27 bra 	$L__BB2_145;
	st.global.u16 	[%rd15], %rs58;
$L__BB2_145:
	add.s32 	%r68, %r66, %r4;
	setp.ge.s32 	%p28, %r68, %r3;
	@%p28 bra 	$L__BB2_147;
	st.global.u16 	[%rd15+2], %rs58;
$L__BB2_147:
	add.s32 	%r104, %r68, 1;
	setp.ge.s32 	%p29, %r104, %r3;
	@%p29 bra 	$L__BB2_149;
	st.global.u16 	[%rd15+4], %rs58;
$L__BB2_149:
	add.s32 	%r105, %r68, 2;
	setp.ge.s32 	%p30, %r105, %r3;
	@%p30 bra 	$L__BB2_151;
	st.global.u16 	[%rd15+6], %rs58;
$L__BB2_151:
	add.s32 	%r182, %r67, %r4;
	setp.lt.s32 	%p31, %r182, %r3;
	@%p31 bra 	$L__BB2_119;
$L__BB2_152:
	ret;

}
	// .globl	_Z24deform_attn_l2_optimizedI6__halfEvPKT_PKlS5_S3_S3_iiiiiiiPS1_
.visible .entry _Z24deform_attn_l2_optimizedI6__halfEvPKT_PKlS5_S3_S3_iiiiiiiPS1_(
	.param .u64 .ptr .align 1 _Z24deform_attn_l2_optimizedI6__halfEvPKT_PKlS5_S3_S3_iiiiiiiPS1__param_0,
	.param .u64 .ptr .align 1 _Z24deform_attn_l2_optimizedI6__halfEvPKT_PKlS5_S3_S3_iiiiiiiPS1__param_1,
	.param .u64 .ptr .align 1 _Z24deform_attn_l2_optimizedI6__halfEvPKT_PKlS5_S3_S3_iiiiiiiPS1__param_2,
	.param .u64 .ptr .align 1 _Z24deform_attn_l2_optimizedI6__halfEvPKT_PKlS5_S3_S3_iiiiiiiPS1__param_3,
	.param .u64 .ptr .align 1 _Z24deform_attn_l2_optimizedI6__halfEvPKT_PKlS5_S3_S3_iiiiiiiPS1__param_4,
	.param .u32 _Z24deform_attn_l2_optimizedI6__halfEvPKT_PKlS5_S3_S3_iiiiiiiPS1__param_5,
	.param .u32 _Z24deform_attn_l2_optimizedI6__halfEvPKT_PKlS5_S3_S3_iiiiiiiPS1__param_6,
	.param .u32 _Z24deform_attn_l2_optimizedI6__halfEvPKT_PKlS5_S3_S3_iiiiiiiPS1__param_7,
	.param .u32 _Z24deform_attn_l2_optimizedI6__halfEvPKT_PKlS5_S3_S3_iiiiiiiPS1__param_8,
	.param .u32 _Z24deform_attn_l2_optimizedI6__halfEvPKT_PKlS5_S3_S3_iiiiiiiPS1__param_9,
	.param .u32 _Z24deform_attn_l2_optimizedI6__halfEvPKT_PKlS5_S3_S3_iiiiiiiPS1__param_10,
	.param .u32 _Z24deform_attn_l2_optimizedI6__halfEvPKT_PKlS5_S3_S3_iiiiiiiPS1__param_11,
	.param .u64 .ptr .align 1 _Z24deform_attn_l2_optimizedI6__halfEvPKT_PKlS5_S3_S3_iiiiiiiPS1__param_12
)
{
	.reg .pred 	%p<60>;
	.reg .b16 	%rs<209>;
	.reg .b32 	%r<129>;
	.reg .b32 	%f<60>;
	.reg .b64 	%rd<64>;

	ld.param.u64 	%rd2, [_Z24deform_attn_l2_optimizedI6__halfEvPKT_PKlS5_S3_S3_iiiiiiiPS1__param_0];
	ld.param.u64 	%rd3, [_Z24deform_attn_l2_optimizedI6__halfEvPKT_PKlS5_S3_S3_iiiiiiiPS1__param_1];
	ld.param.u64 	%rd5, [_Z24deform_attn_l2_optimizedI6__halfEvPKT_PKlS5_S3_S3_iiiiiiiPS1__param_3];
	ld.param.u64 	%rd6, [_Z24deform_attn_l2_optimizedI6__halfEvPKT_PKlS5_S3_S3_iiiiiiiPS1__param_4];
	ld.param.u32 	%r49, [_Z24deform_attn_l2_optimizedI6__halfEvPKT_PKlS5_S3_S3_iiiiiiiPS1__param_5];
	ld.param.u32 	%r43, [_Z24deform_attn_l2_optimizedI6__halfEvPKT_PKlS5_S3_S3_iiiiiiiPS1__param_6];
	ld.param.u32 	%r44, [_Z24deform_attn_l2_optimizedI6__halfEvPKT_PKlS5_S3_S3_iiiiiiiPS1__param_7];
	ld.param.u32 	%r45, [_Z24deform_attn_l2_optimizedI6__halfEvPKT_PKlS5_S3_S3_iiiiiiiPS1__param_8];
	ld.param.u32 	%r46, [_Z24deform_attn_l2_optimizedI6__halfEvPKT_PKlS5_S3_S3_iiiiiiiPS1__param_9];
	ld.param.u32 	%r47, [_Z24deform_attn_l2_optimizedI6__halfEvPKT_PKlS5_S3_S3_iiiiiiiPS1__param_10];
	ld.param.u32 	%r48, [_Z24deform_attn_l2_optimizedI6__halfEvPKT_PKlS5_S3_S3_iiiiiiiPS1__param_11];
	mov.u32 	%r50, %ctaid.x;
	mov.u32 	%r51, %ntid.x;
	mov.u32 	%r52, %tid.x;
	mad.lo.s32 	%r1, %r50, %r51, %r52;
	mul.lo.s32 	%r53, %r44, %r49;
	mul.lo.s32 	%r54, %r53, %r45;
	mul.lo.s32 	%r55, %r54, %r47;
	setp.ge.s32 	%p1, %r1, %r55;
	@%p1 bra 	$L__BB3_42;
	mul.lo.s32 	%r57, %r45, %r44;
	mul.lo.s32 	%r58, %r57, %r47;
	div.s32 	%r2, %r1, %r58;
	mul.lo.s32 	%r59, %r2, %r58;
	sub.s32 	%r60, %r1, %r59;
	div.s32 	%r61, %r60, %r57;
	mul.lo.s32 	%r62, %r61, %r57;
	sub.s32 	%r63, %r60, %r62;
	div.s32 	%r64, %r63, %r45;
	rem.s32 	%r3, %r60, %r45;
	mov.b32 	%r56, 0;
	// begin inline asm
	cvt.rn.f16.s32 %rs52, %r56;
	// end inline asm
	mad.lo.s32 	%r65, %r2, %r47, %r61;
	mad.lo.s32 	%r4, %r65, %r44, %r64;
	mul.lo.s32 	%r66, %r48, %r46;
	mul.lo.s32 	%r5, %r66, %r4;
	setp.lt.s32 	%p2, %r46, 1;
	mov.u16 	%rs207, %rs52;
	@%p2 bra 	$L__BB3_41;
	mul.lo.s32 	%r6, %r2, %r43;
	and.b32  	%r7, %r48, 1;
	and.b32  	%r8, %r48, 2147483646;
	neg.s32 	%r9, %r8;
	mul.lo.s32 	%r10, %r46, %r4;
	mov.b32 	%r122, 0;
	mov.u16 	%rs207, %rs52;
$L__BB3_3:
	shl.b32 	%r12, %r122, 1;
	mul.wide.u32 	%rd12, %r12, 8;
	add.s64 	%rd9, %rd3, %rd12;
	// begin inline asm
	ld.global.nc.s64 %rd8, [%rd9];
	// end inline asm
	cvt.u32.u64 	%r13, %rd8;
	add.s64 	%rd11, %rd9, 8;
	// begin inline asm
	ld.global.nc.s64 %rd10, [%rd11];
	// end inline asm
	cvt.u32.u64 	%r14, %rd10;
	setp.eq.s32 	%p3, %r122, 0;
	mov.b32 	%r123, 0;
	@%p3 bra 	$L__BB3_5;
	ld.param.u64 	%rd62, [_Z24deform_attn_l2_optimizedI6__halfEvPKT_PKlS5_S3_S3_iiiiiiiPS1__param_2];
	mul.wide.u32 	%rd15, %r122, 8;
	add.s64 	%rd16, %rd62, %rd15;
	add.s64 	%rd14, %rd16, -8;
	// begin inline asm
	ld.global.nc.s64 %rd13, [%rd14];
	// end inline asm
	cvt.u32.u64 	%r123, %rd13;
$L__BB3_5:
	setp.lt.s32 	%p4, %r48, 1;
	@%p4 bra 	$L__BB3_40;
	setp.eq.s32 	%p5, %r48, 1;
	mul.lo.s32 	%r17, %r122, %r48;
	cvt.rn.f32.s32 	%f1, %r13;
	cvt.rn.f32.s32 	%f2, %r14;
	add.s32 	%r18, %r123, %r6;
	mov.b32 	%r128, 0;
	@%p5 bra 	$L__BB3_29;
	add.s32 	%r71, %r10, %r122;
	mul.lo.s32 	%r125, %r48, %r71;
	shl.b32 	%r72, %r10, 1;
	add.s32 	%r73, %r72, %r12;
	mul.lo.s32 	%r124, %r48, %r73;
	mov.b32 	%r127, 0;
	mov.u32 	%r126, %r9;
$L__BB3_8:
	mul.wide.s32 	%rd20, %r124, 2;
	add.s64 	%rd17, %rd5, %rd20;
	// begin inline asm
	ld.global.nc.b16 %rs54, [%rd17];
	// end inline asm
	add.s64 	%rd18, %rd17, 2;
	// begin inline asm
	ld.global.nc.b16 %rs55, [%rd18];
	// end inline asm
	mul.wide.s32 	%rd21, %r125, 2;
	add.s64 	%rd19, %rd6, %rd21;
	// begin inline asm
	ld.global.nc.b16 %rs56, [%rd19];
	// end inline asm
	// begin inline asm
	{  cvt.f32.f16 %f9, %rs54;}

	// end inline asm
	add.f32 	%f11, %f9, 0f3F800000;
	mul.f32 	%f12, %f11, %f1;
	fma.rn.f32 	%f3, %f12, 0f3F000000, 0fBF000000;
	// begin inline asm
	{  cvt.f32.f16 %f10, %rs55;}

	// end inline asm
	add.f32 	%f13, %f10, 0f3F800000;
	mul.f32 	%f14, %f13, %f2;
	fma.rn.f32 	%f15, %f14, 0f3F000000, 0fBF000000;
	setp.leu.f32 	%p6, %f3, 0fBF800000;
	setp.leu.f32 	%p7, %f15, 0fBF800000;
	or.pred  	%p8, %p6, %p7;
	setp.geu.f32 	%p9, %f3, %f1;
	or.pred  	%p10, %p9, %p8;
	setp.geu.f32 	%p11, %f15, %f2;
	or.pred  	%p12, %p10, %p11;
	@%p12 bra 	$L__BB3_18;
	cvt.rmi.f32.f32 	%f20, %f3;
	cvt.rzi.s32.f32 	%r25, %f20;
	cvt.rmi.f32.f32 	%f21, %f15;
	cvt.rzi.s32.f32 	%r74, %f21;
	add.s32 	%r27, %r25, 1;
	add.s32 	%r28, %r74, 1;
	cvt.rn.f32.s32 	%f22, %r25;
	sub.f32 	%f16, %f3, %f22;
	// begin inline asm
	{  cvt.rn.f16.f32 %rs59, %f16;}

	// end inline asm
	cvt.rn.f32.s32 	%f23, %r74;
	sub.f32 	%f17, %f15, %f23;
	// begin inline asm
	{  cvt.rn.f16.f32 %rs60, %f17;}

	// end inline asm
	sub.f32 	%f24, %f22, %f3;
	add.f32 	%f18, %f24, 0f3F800000;
	// begin inline asm
	{  cvt.rn.f16.f32 %rs61, %f18;}

	// end inline asm
	sub.f32 	%f25, %f23, %f15;
	add.f32 	%f19, %f25, 0f3F800000;
	// begin inline asm
	{  cvt.rn.f16.f32 %rs62, %f19;}

	// end inline asm
	or.b32  	%r75, %r25, %r74;
	setp.lt.s32 	%p13, %r75, 0;
	mov.u16 	%rs192, %rs52;
	@%p13 bra 	$L__BB3_11;
	mad.lo.s32 	%r76, %r25, %r14, %r18;
	add.s32 	%r77, %r76, %r74;
	mad.lo.s32 	%r78, %r77, %r45, %r3;
	mul.wide.s32 	%rd23, %r78, 2;
	add.s64 	%rd22, %rd2, %rd23;
	// begin inline asm
	ld.global.nc.b16 %rs63, [%rd22];
	// end inline asm
	// begin inline asm
	{mul.f16 %rs64,%rs61,%rs62;
}
	// end inline asm
	// begin inline asm
	{fma.rn.f16 %rs192,%rs63,%rs64,%rs52;
}
	// end inline asm
$L__BB3_11:
	setp.lt.s32 	%p14, %r25, 0;
	setp.ge.s32 	%p15, %r28, %r14;
	or.pred  	%p16, %p14, %p15;
	@%p16 bra 	$L__BB3_13;
	mad.lo.s32 	%r79, %r25, %r14, %r18;
	add.s32 	%r80, %r79, %r28;
	mad.lo.s32 	%r81, %r80, %r45, %r3;
	mul.wide.s32 	%rd25, %r81, 2;
	add.s64 	%rd24, %rd2, %rd25;
	// begin inline asm
	ld.global.nc.b16 %rs71, [%rd24];
	// end inline asm
	// begin inline asm
	{mul.f16 %rs72,%rs61,%rs60;
}
	// end inline asm
	// begin inline asm
	{fma.rn.f16 %rs192,%rs71,%rs72,%rs192;
}
	// end inline asm
$L__BB3_13:
	setp.lt.s32 	%p17, %r74, 0;
	setp.ge.s32 	%p18, %r27, %r13;
	or.pred  	%p19, %p18, %p17;
	@%p19 bra 	$L__BB3_15;
	add.s32 	%r82, %r18, %r74;
	mad.lo.s32 	%r83, %r27, %r14, %r82;
	mad.lo.s32 	%r84, %r83, %r45, %r3;
	mul.wide.s32 	%rd27, %r84, 2;
	add.s64 	%rd26, %rd2, %rd27;
	// begin inline asm
	ld.global.nc.b16 %rs79, [%rd26];
	// end inline asm
	// begin inline asm
	{mul.f16 %rs80,%rs59,%rs62;
}
	// end inline asm
	// begin inline asm
	{fma.rn.f16 %rs192,%rs79,%rs80,%rs192;
}
	// end inline asm
$L__BB3_15:
	or.pred  	%p22, %p18, %p15;
	@%p22 bra 	$L__BB3_17;
	mad.lo.s32 	%r85, %r27, %r14, %r18;
	add.s32 	%r86, %r85, %r28;
	mad.lo.s32 	%r87, %r86, %r45, %r3;
	mul.wide.s32 	%rd29, %r87, 2;
	add.s64 	%rd28, %rd2, %rd29;
	// begin inline asm
	ld.global.nc.b16 %rs87, [%rd28];
	// end inline asm
	// begin inline asm
	{mul.f16 %rs88,%rs59,%rs60;
}
	// end inline asm
	// begin inline asm
	{fma.rn.f16 %rs192,%rs87,%rs88,%rs192;
}
	// end inline asm
$L__BB3_17:
	// begin inline asm
	{fma.rn.f16 %rs207,%rs56,%rs192,%rs207;
}
	// end inline asm
$L__BB3_18:
	add.s64 	%rd30, %rd17, 4;
	// begin inline asm
	ld.global.nc.b16 %rs99, [%rd30];
	// end inline asm
	add.s64 	%rd31, %rd17, 6;
	// begin inline asm
	ld.global.nc.b16 %rs100, [%rd31];
	// end inline asm
	add.s32 	%r88, %r17, %r5;
	cvt.s64.s32 	%rd33, %r88;
	cvt.s64.s32 	%rd34, %r127;
	add.s64 	%rd35, %rd33, %rd34;
	shl.b64 	%rd36, %rd35, 1;
	add.s64 	%rd37, %rd6, %rd36;
	add.s64 	%rd32, %rd37, 2;
	// begin inline asm
	ld.global.nc.b16 %rs101, [%rd32];
	// end inline asm
	// begin inline asm
	{  cvt.f32.f16 %f26, %rs99;}

	// end inline asm
	add.f32 	%f28, %f26, 0f3F800000;
	mul.f32 	%f29, %f28, %f1;
	fma.rn.f32 	%f5, %f29, 0f3F000000, 0fBF000000;
	// begin inline asm
	{  cvt.f32.f16 %f27, %rs100;}

	// end inline asm
	add.f32 	%f30, %f27, 0f3F800000;
	mul.f32 	%f31, %f30, %f2;
	fma.rn.f32 	%f32, %f31, 0f3F000000, 0fBF000000;
	setp.leu.f32 	%p23, %f5, 0fBF800000;
	setp.leu.f32 	%p24, %f32, 0fBF800000;
	or.pred  	%p25, %p23, %p24;
	setp.geu.f32 	%p26, %f5, %f1;
	or.pred  	%p27, %p26, %p25;
	setp.geu.f32 	%p28, %f32, %f2;
	or.pred  	%p29, %p27, %p28;
	@%p29 bra 	$L__BB3_28;
	cvt.rmi.f32.f32 	%f37, %f5;
	cvt.rzi.s32.f32 	%r29, %f37;
	cvt.rmi.f32.f32 	%f38, %f32;
	cvt.rzi.s32.f32 	%r89, %f38;
	add.s32 	%r31, %r29, 1;
	add.s32 	%r32, %r89, 1;
	cvt.rn.f32.s32 	%f39, %r29;
	sub.f32 	%f33, %f5, %f39;
	// begin inline asm
	{  cvt.rn.f16.f32 %rs104, %f33;}

	// end inline asm
	cvt.rn.f32.s32 	%f40, %r89;
	sub.f32 	%f34, %f32, %f40;
	// begin inline asm
	{  cvt.rn.f16.f32 %rs105, %f34;}

	// end inline asm
	sub.f32 	%f41, %f39, %f5;
	add.f32 	%f35, %f41, 0f3F800000;
	// begin inline asm
	{  cvt.rn.f16.f32 %rs106, %f35;}

	// end inline asm
	sub.f32 	%f42, %f40, %f32;
	add.f32 	%f36, %f42, 0f3F800000;
	// begin inline asm
	{  cvt.rn.f16.f32 %rs107, %f36;}

	// end inline asm
	or.b32  	%r90, %r29, %r89;
	setp.lt.s32 	%p30, %r90, 0;
	mov.u16 	%rs197, %rs52;
	@%p30 bra 	$L__BB3_21;
	mad.lo.s32 	%r91, %r29, %r14, %r18;
	add.s32 	%r92, %r91, %r89;
	mad.lo.s32 	%r93, %r92, %r45, %r3;
	mul.wide.s32 	%rd39, %r93, 2;
	add.s64 	%rd38, %rd2, %rd39;
	// begin inline asm
	ld.global.nc.b16 %rs108, [%rd38];
	// end inline asm
	// begin inline asm
	{mul.f16 %rs109,%rs106,%rs107;
}
	// end inline asm
	// begin inline asm
	{fma.rn.f16 %rs197,%rs108,%rs109,%rs52;
}
	// end inline asm
$L__BB3_21:
	setp.lt.s32 	%p31, %r29, 0;
	setp.ge.s32 	%p32, %r32, %r14;
	or.pred  	%p33, %p31, %p32;
	@%p33 bra 	$L__BB3_23;
	mad.lo.s32 	%r94, %r29, %r14, %r18;
	add.s32 	%r95, %r94, %r32;
	mad.lo.s32 	%r96, %r95, %r45, %r3;
	mul.wide.s32 	%rd41, %r96, 2;
	add.s64 	%rd40, %rd2, %rd41;
	// begin inline asm
	ld.global.nc.b16 %rs116, [%rd40];
	// end inline asm
	// begin inline asm
	{mul.f16 %rs117,%rs106,%rs105;
}
	// end inline asm
	// begin inline asm
	{fma.rn.f16 %rs197,%rs116,%rs117,%rs197;
}
	// end inline asm
$L__BB3_23:
	setp.lt.s32 	%p34, %r89, 0;
	setp.ge.s32 	%p35, %r31, %r13;
	or.pred  	%p36, %p35, %p34;
	@%p36 bra 	$L__BB3_25;
	add.s32 	%r97, %r18, %r89;
	mad.lo.s32 	%r98, %r31, %r14, %r97;
	mad.lo.s32 	%r99, %r98, %r45, %r3;
	mul.wide.s32 	%rd43, %r99, 2;
	add.s64 	%rd42, %rd2, %rd43;
	// begin inline asm
	ld.global.nc.b16 %rs124, [%rd42];
	// end inline asm
	// begin inline asm
	{mul.f16 %rs125,%rs104,%rs107;
}
	// end inline asm
	// begin inline asm
	{fma.rn.f16 %rs197,%rs124,%rs125,%rs197;
}
	// end inline asm
$L__BB3_25:
	or.pred  	%p39, %p35, %p32;
	@%p39 bra 	$L__BB3_27;
	mad.lo.s32 	%r100, %r31, %r14, %r18;
	add.s32 	%r101, %r100, %r32;
	mad.lo.s32 	%r102, %r101, %r45, %r3;
	mul.wide.s32 	%rd45, %r102, 2;
	add.s64 	%rd44, %rd2, %rd45;
	// begin inline asm
	ld.global.nc.b16 %rs132, [%rd44];
	// end inline asm
	// begin inline asm
	{mul.f16 %rs133,%rs104,%rs105;
}
	// end inline asm
	// begin inline asm
	{fma.rn.f16 %rs197,%rs132,%rs133,%rs197;
}
	// end inline asm
$L__BB3_27:
	// begin inline asm
	{fma.rn.f16 %rs207,%rs101,%rs197,%rs207;
}
	// end inline asm
$L__BB3_28:
	add.s32 	%r127, %r127, 2;
	add.s32 	%r126, %r126, 2;
	add.s32 	%r125, %r125, 2;
	add.s32 	%r124, %r124, 4;
	setp.ne.s32 	%p40, %r126, 0;
	mov.u32 	%r128, %r8;
	@%p40 bra 	$L__BB3_8;
$L__BB3_29:
	setp.eq.s32 	%p41, %r7, 0;
	@%p41 bra 	$L__BB3_40;
	add.s32 	%r103, %r128, %r17;
	shl.b32 	%r104, %r103, 1;
	shl.b32 	%r105, %r5, 1;
	add.s32 	%r106, %r104, %r105;
	add.s32 	%r107, %r103, %r5;
	mul.wide.s32 	%rd49, %r106, 2;
	add.s64 	%rd46, %rd5, %rd49;
	// begin inline asm
	ld.global.nc.b16 %rs144, [%rd46];
	// end inline asm
	add.s64 	%rd47, %rd46, 2;
	// begin inline asm
	ld.global.nc.b16 %rs145, [%rd47];
	// end inline asm
	mul.wide.s32 	%rd50, %r107, 2;
	add.s64 	%rd48, %rd6, %rd50;
	// begin inline asm
	ld.global.nc.b16 %rs146, [%rd48];
	// end inline asm
	// begin inline asm
	{  cvt.f32.f16 %f43, %rs144;}

	// end inline asm
	add.f32 	%f45, %f43, 0f3F800000;
	mul.f32 	%f46, %f45, %f1;
	fma.rn.f32 	%f7, %f46, 0f3F000000, 0fBF000000;
	// begin inline asm
	{  cvt.f32.f16 %f44, %rs145;}

	// end inline asm
	add.f32 	%f47, %f44, 0f3F800000;
	mul.f32 	%f48, %f47, %f2;
	fma.rn.f32 	%f49, %f48, 0f3F000000, 0fBF000000;
	setp.leu.f32 	%p42, %f7, 0fBF800000;
	setp.leu.f32 	%p43, %f49, 0fBF800000;
	or.pred  	%p44, %p42, %p43;
	setp.geu.f32 	%p45, %f7, %f1;
	or.pred  	%p46, %p45, %p44;
	setp.geu.f32 	%p47, %f49, %f2;
	or.pred  	%p48, %p46, %p47;
	@%p48 bra 	$L__BB3_40;
	cvt.rmi.f32.f32 	%f54, %f7;
	cvt.rzi.s32.f32 	%r38, %f54;
	cvt.rmi.f32.f32 	%f55, %f49;
	cvt.rzi.s32.f32 	%r108, %f55;
	add.s32 	%r40, %r38, 1;
	add.s32 	%r41, %r108, 1;
	cvt.rn.f32.s32 	%f56, %r38;
	sub.f32 	%f50, %f7, %f56;
	// begin inline asm
	{  cvt.rn.f16.f32 %rs149, %f50;}

	// end inline asm
	cvt.rn.f32.s32 	%f57, %r108;
	sub.f32 	%f51, %f49, %f57;
	// begin inline asm
	{  cvt.rn.f16.f32 %rs150, %f51;}

	// end inline asm
	sub.f32 	%f58, %f56, %f7;
	add.f32 	%f52, %f58, 0f3F800000;
	// begin inline asm
	{  cvt.rn.f16.f32 %rs151, %f52;}

	// end inline asm
	sub.f32 	%f59, %f57, %f49;
	add.f32 	%f53, %f59, 0f3F800000;
	// begin inline asm
	{  cvt.rn.f16.f32 %rs152, %f53;}

	// end inline asm
	or.b32  	%r109, %r38, %r108;
	setp.lt.s32 	%p49, %r109, 0;
	mov.u16 	%rs204, %rs52;
	@%p49 bra 	$L__BB3_33;
	mad.lo.s32 	%r110, %r38, %r14, %r18;
	add.s32 	%r111, %r110, %r108;
	mad.lo.s32 	%r112, %r111, %r45, %r3;
	mul.wide.s32 	%rd52, %r112, 2;
	add.s64 	%rd51, %rd2, %rd52;
	// begin inline asm
	ld.global.nc.b16 %rs153, [%rd51];
	// end inline asm
	// begin inline asm
	{mul.f16 %rs154,%rs151,%rs152;
}
	// end inline asm
	// begin inline asm
	{fma.rn.f16 %rs204,%rs153,%rs154,%rs52;
}
	// end inline asm
$L__BB3_33:
	setp.lt.s32 	%p50, %r38, 0;
	setp.ge.s32 	%p51, %r41, %r14;
	or.pred  	%p52, %p50, %p51;
	@%p52 bra 	$L__BB3_35;
	mad.lo.s32 	%r113, %r38, %r14, %r18;
	add.s32 	%r114, %r113, %r41;
	mad.lo.s32 	%r115, %r114, %r45, %r3;
	mul.wide.s32 	%rd54, %r115, 2;
	add.s64 	%rd53, %rd2, %rd54;
	// begin inline asm
	ld.global.nc.b16 %rs161, [%rd53];
	// end inline asm
	// begin inline asm
	{mul.f16 %rs162,%rs151,%rs150;
}
	// end inline asm
	// begin inline asm
	{fma.rn.f16 %rs204,%rs161,%rs162,%rs204;
}
	// end inline asm
$L__BB3_35:
	setp.lt.s32 	%p53, %r108, 0;
	setp.ge.s32 	%p54, %r40, %r13;
	or.pred  	%p55, %p54, %p53;
	@%p55 bra 	$L__BB3_37;
	add.s32 	%r116, %r18, %r108;
	mad.lo.s32 	%r117, %r40, %r14, %r116;
	mad.lo.s32 	%r118, %r117, %r45, %r3;
	mul.wide.s32 	%rd56, %r118, 2;
	add.s64 	%rd55, %rd2, %rd56;
	// begin inline asm
	ld.global.nc.b16 %rs169, [%rd55];
	// end inline asm
	// begin inline asm
	{mul.f16 %rs170,%rs149,%rs152;
}
	// end inline asm
	// begin inline asm
	{fma.rn.f16 %rs204,%rs169,%rs170,%rs204;
}
	// end inline asm
$L__BB3_37:
	setp.ge.s32 	%p56, %r40, %r13;
	setp.ge.s32 	%p57, %r41, %r14;
	or.pred  	%p58, %p56, %p57;
	@%p58 bra 	$L__BB3_39;
	mad.lo.s32 	%r119, %r40, %r14, %r18;
	add.s32 	%r120, %r119, %r41;
	mad.lo.s32 	%r121, %r120, %r45, %r3;
	mul.wide.s32 	%rd58, %r121, 2;
	add.s64 	%rd57, %rd2, %rd58;
	// begin inline asm
	ld.global.nc.b16 %rs177, [%rd57];
	// end inline asm
	// begin inline asm
	{mul.f16 %rs178,%rs149,%rs150;
}
	// end inline asm
	// begin inline asm
	{fma.rn.f16 %rs204,%rs177,%rs178,%rs204;
}
	// end inline asm
$L__BB3_39:
	// begin inline asm
	{fma.rn.f16 %rs207,%rs146,%rs204,%rs207;
}
	// end inline asm
$L__BB3_40:
	add.s32 	%r122, %r122, 1;
	setp.ne.s32 	%p59, %r122, %r46;
	@%p59 bra 	$L__BB3_3;
$L__BB3_41:
	ld.param.u64 	%rd63, [_Z24deform_attn_l2_optimizedI6__halfEvPKT_PKlS5_S3_S3_iiiiiiiPS1__param_12];
	cvta.to.global.u64 	%rd59, %rd63;
	mul.wide.s32 	%rd60, %r1, 2;
	add.s64 	%rd61, %rd59, %rd60;
	st.global.u16 	[%rd61], %rs207;
$L__BB3_42:
	ret;

}
	// .globl	_Z24deform_attn_vector_loadsI6__halfEvPKT_PKlS5_S3_S3_iiiiiiiPS1_
.visible .entry _Z24deform_attn_vector_loadsI6__halfEvPKT_PKlS5_S3_S3_iiiiiiiPS1_(
	.param .u64 .ptr .align 1 _Z24deform_attn_vector_loadsI6__halfEvPKT_PKlS5_S3_S3_iiiiiiiPS1__param_0,
	.param .u64 .ptr .align 1 _Z24deform_attn_vector_loadsI6__halfEvPKT_PKlS5_S3_S3_iiiiiiiPS1__param_1,
	.param .u64 .ptr .align 1 _Z24deform_attn_vector_loadsI6__halfEvPKT_PKlS5_S3_S3_iiiiiiiPS1__param_2,
	.param .u64 .ptr .align 1 _Z24deform_attn_vector_loadsI6__halfEvPKT_PKlS5_S3_S3_iiiiiiiPS1__param_3,
	.param .u64 .ptr .align 1 _Z24deform_attn_vector_loadsI6__halfEvPKT_PKlS5_S3_S3_iiiiiiiPS1__param_4,
	.param .u32 _Z24deform_attn_vector_loadsI6__halfEvPKT_PKlS5_S3_S3_iiiiiiiPS1__param_5,
	.param .u32 _Z24deform_attn_vector_loadsI6__halfEvPKT_PKlS5_S3_S3_iiiiiiiPS1__param_6,
	.param .u32 _Z24deform_attn_vector_loadsI6__halfEvPKT_PKlS5_S3_S3_iiiiiiiPS1__param_7,
	.param .u32 _Z24deform_attn_vector_loadsI6__halfEvPKT_PKlS5_S3_S3_iiiiiiiPS1__param_8,
	.param .u32 _Z24deform_attn_vector_loadsI6__halfEvPKT_PKlS5_S3_S3_iiiiiiiPS1__param_9,
	.param .u32 _Z24deform_attn_vector_loadsI6__halfEvPKT_PKlS5_S3_S3_iiiiiiiPS1__param_10,
	.param .u32 _Z24deform_attn_vector_loadsI6__halfEvPKT_PKlS5_S3_S3_iiiiiiiPS1__param_11,
	.param .u64 .ptr .align 1 _Z24deform_attn_vector_loadsI6__halfEvPKT_PKlS5_S3_S3_iiiiiiiPS1__param_12
)
{
	.reg .pred 	%p<24>;
	.reg .b16 	%rs<67>;
	.reg .b32 	%r<75>;
	.reg .b32 	%f<22>;
	.reg .b64 	%rd<34>;

	ld.param.u64 	%rd10, [_Z24deform_attn_vector_loadsI6__halfEvPKT_PKlS5_S3_S3_iiiiiiiPS1__param_0];
	ld.param.u64 	%rd6, [_Z24deform_attn_vector_loadsI6__halfEvPKT_PKlS5_S3_S3_iiiiiiiPS1__param_2];
	ld.param.u64 	%rd7, [_Z24deform_attn_vector_loadsI6__halfEvPKT_PKlS5_S3_S3_iiiiiiiPS1__param_3];
	ld.param.u64 	%rd8, [_Z24deform_attn_vector_loadsI6__halfEvPKT_PKlS5_S3_S3_iiiiiiiPS1__param_4];
	ld.param.u32 	%r36, [_Z24deform_attn_vector_loadsI6__halfEvPKT_PKlS5_S3_S3_iiiiiiiPS1__param_5];
	ld.param.u32 	%r30, [_Z24deform_attn_vector_loadsI6__halfEvPKT_PKlS5_S3_S3_iiiiiiiPS1__param_6];
	ld.param.u32 	%r31, [_Z24deform_attn_vector_loadsI6__halfEvPKT_PKlS5_S3_S3_iiiiiiiPS1__param_7];
	ld.param.u32 	%r32, [_Z24deform_attn_vector_loadsI6__halfEvPKT_PKlS5_S3_S3_iiiiiiiPS1__param_8];
	ld.param.u32 	%r33, [_Z24deform_attn_vector_loadsI6__halfEvPKT_PKlS5_S3_S3_iiiiiiiPS1__param_9];
	ld.param.u32 	%r34, [_Z24deform_attn_vector_loadsI6__halfEvPKT_PKlS5_S3_S3_iiiiiiiPS1__param_10];
	ld.param.u32 	%r35, [_Z24deform_attn_vector_loadsI6__halfEvPKT_PKlS5_S3_S3_iiiiiiiPS1__param_11];
	cvta.to.global.u64 	%rd1, %rd10;
	mov.u32 	%r37, %ctaid.x;
	mov.u32 	%r38, %ntid.x;
	mov.u32 	%r39, %tid.x;
	mad.lo.s32 	%r1, %r37, %r38, %r39;
	mul.lo.s32 	%r40, %r31, %r36;
	mul.lo.s32 	%r41, %r40, %r32;
	mul.lo.s32 	%r42, %r41, %r34;
	setp.ge.s32 	%p1, %r1, %r42;
	@%p1 bra 	$L__BB4_20;
	mul.lo.s32 	%r44, %r32, %r31;
	mul.lo.s32 	%r45, %r44, %r34;
	div.s32 	%r2, %r1, %r45;
	mul.lo.s32 	%r46, %r2, %r45;
	sub.s32 	%r47, %r1, %r46;
	div.s32 	%r3, %r47, %r44;
	mul.lo.s32 	%r48, %r3, %r44;
	sub.s32 	%r4, %r47, %r48;
	rem.s32 	%r5, %r47, %r32;
	mov.b32 	%r43, 0;
	// begin inline asm
	cvt.rn.f16.s32 %rs20, %r43;
	// end inline asm
	setp.lt.s32 	%p2, %r33, 1;
	mov.u16 	%rs65, %rs20;
	@%p2 bra 	$L__BB4_19;
	setp.lt.s32 	%p3, %r35, 1;
	mad.lo.s32 	%r49, %r2, %r34, %r3;
	div.s32 	%r50, %r4, %r32;
	mad.lo.s32 	%r6, %r49, %r31, %r50;
	mul.lo.s32 	%r7, %r2, %r30;
	@%p3 bra 	$L__BB4_19;
	neg.s32 	%r8, %r35;
	mul.lo.s32 	%r9, %r33, %r6;
	cvta.to.global.u64 	%rd11, %rd7;
	add.s64 	%rd2, %rd11, 2;
	cvta.to.global.u64 	%rd3, %rd6;
	cvta.to.global.u64 	%rd4, %rd8;
	mov.b32 	%r70, 0;
	mov.u16 	%rs65, %rs20;
$L__BB4_4:
	ld.param.u64 	%rd32, [_Z24deform_attn_vector_loadsI6__halfEvPKT_PKlS5_S3_S3_iiiiiiiPS1__param_1];
	shl.b32 	%r11, %r70, 1;
	cvta.to.global.u64 	%rd12, %rd32;
	mul.wide.u32 	%rd13, %r11, 8;
	add.s64 	%rd14, %rd12, %rd13;
	ld.global.u32 	%r12, [%rd14];
	ld.global.u32 	%r13, [%rd14+8];
	setp.eq.s32 	%p4, %r70, 0;
	mov.b32 	%r74, 0;
	@%p4 bra 	$L__BB4_6;
	mul.wide.u32 	%rd15, %r70, 8;
	add.s64 	%rd16, %rd3, %rd15;
	ld.global.u32 	%r74, [%rd16+-8];
$L__BB4_6:
	cvt.rn.f32.s32 	%f3, %r12;
	cvt.rn.f32.s32 	%f4, %r13;
	add.s32 	%r26, %r74, %r7;
	add.s32 	%r53, %r9, %r70;
	mul.lo.s32 	%r72, %r35, %r53;
	shl.b32 	%r54, %r9, 1;
	add.s32 	%r55, %r54, %r11;
	mul.lo.s32 	%r71, %r35, %r55;
	mov.u32 	%r73, %r8;
$L__BB4_7:
	mul.wide.s32 	%rd17, %r72, 2;
	add.s64 	%rd18, %rd4, %rd17;
	mul.wide.s32 	%rd19, %r71, 2;
	add.s64 	%rd20, %rd2, %rd19;
	ld.global.u16 	%rs21, [%rd20+-2];
	ld.global.u16 	%rs22, [%rd20];
	ld.global.u16 	%rs4, [%rd18];
	// begin inline asm
	{  cvt.f32.f16 %f5, %rs21;}

	// end inline asm
	add.f32 	%f7, %f5, 0f3F800000;
	mul.f32 	%f8, %f7, %f3;
	fma.rn.f32 	%f1, %f8, 0f3F000000, 0fBF000000;
	// begin inline asm
	{  cvt.f32.f16 %f6, %rs22;}

	// end inline asm
	add.f32 	%f9, %f6, 0f3F800000;
	mul.f32 	%f10, %f9, %f4;
	fma.rn.f32 	%f11, %f10, 0f3F000000, 0fBF000000;
	setp.leu.f32 	%p5, %f1, 0fBF800000;
	setp.leu.f32 	%p6, %f11, 0fBF800000;
	or.pred  	%p7, %p5, %p6;
	setp.geu.f32 	%p8, %f1, %f3;
	or.pred  	%p9, %p8, %p7;
	setp.geu.f32 	%p10, %f11, %f4;
	or.pred  	%p11, %p9, %p10;
	@%p11 bra 	$L__BB4_17;
	cvt.rmi.f32.f32 	%f16, %f1;
	cvt.rzi.s32.f32 	%r18, %f16;
	cvt.rmi.f32.f32 	%f17, %f11;
	cvt.rzi.s32.f32 	%r56, %f17;
	add.s32 	%r20, %r18, 1;
	add.s32 	%r21, %r56, 1;
	cvt.rn.f32.s32 	%f18, %r18;
	sub.f32 	%f12, %f1, %f18;
	// begin inline asm
	{  cvt.rn.f16.f32 %rs23, %f12;}

	// end inline asm
	cvt.rn.f32.s32 	%f19, %r56;
	sub.f32 	%f13, %f11, %f19;
	// begin inline asm
	{  cvt.rn.f16.f32 %rs24, %f13;}

	// end inline asm
	sub.f32 	%f20, %f18, %f1;
	add.f32 	%f14, %f20, 0f3F800000;
	// begin inline asm
	{  cvt.rn.f16.f32 %rs25, %f14;}

	// end inline asm
	sub.f32 	%f21, %f19, %f11;
	add.f32 	%f15, %f21, 0f3F800000;
	// begin inline asm
	{  cvt.rn.f16.f32 %rs26, %f15;}

	// end inline asm
	or.b32  	%r57, %r18, %r56;
	setp.lt.s32 	%p12, %r57, 0;
	mov.u16 	%rs62, %rs20;
	@%p12 bra 	$L__BB4_10;
	mad.lo.s32 	%r58, %r18, %r13, %r26;
	add.s32 	%r59, %r58, %r56;
	mad.lo.s32 	%r60, %r59, %r32, %r5;
	mul.wide.s32 	%rd21, %r60, 2;
	add.s64 	%rd22, %rd1, %rd21;
	ld.global.u16 	%rs31, [%rd22];
	// begin inline asm
	{mul.f16 %rs27,%rs25,%rs26;
}
	// end inline asm
	// begin inline asm
	{fma.rn.f16 %rs62,%rs31,%rs27,%rs20;
}
	// end inline asm
$L__BB4_10:
	setp.lt.s32 	%p13, %r18, 0;
	setp.ge.s32 	%p14, %r21, %r13;
	or.pred  	%p15, %p13, %p14;
	@%p15 bra 	$L__BB4_12;
	mad.lo.s32 	%r61, %r18, %r13, %r26;
	add.s32 	%r62, %r61, %r21;
	mad.lo.s32 	%r63, %r62, %r32, %r5;
	mul.wide.s32 	%rd23, %r63, 2;
	add.s64 	%rd24, %rd1, %rd23;
	ld.global.u16 	%rs38, [%rd24];
	// begin inline asm
	{mul.f16 %rs34,%rs25,%rs24;
}
	// end inline asm
	// begin inline asm
	{fma.rn.f16 %rs62,%rs38,%rs34,%rs62;
}
	// end inline asm
$L__BB4_12:
	setp.lt.s32 	%p16, %r56, 0;
	setp.ge.s32 	%p17, %r20, %r12;
	or.pred  	%p18, %p17, %p16;
	@%p18 bra 	$L__BB4_14;
	add.s32 	%r64, %r26, %r56;
	mad.lo.s32 	%r65, %r20, %r13, %r64;
	mad.lo.s32 	%r66, %r65, %r32, %r5;
	mul.wide.s32 	%rd25, %r66, 2;
	add.s64 	%rd26, %rd1, %rd25;
	ld.global.u16 	%rs45, [%rd26];
	// begin inline asm
	{mul.f16 %rs41,%rs23,%rs26;
}
	// end inline asm
	// begin inline asm
	{fma.rn.f16 %rs62,%rs45,%rs41,%rs62;
}
	// end inline asm
$L__BB4_14:
	or.pred  	%p21, %p17, %p14;
	@%p21 bra 	$L__BB4_16;
	mad.lo.s32 	%r67, %r20, %r13, %r26;
	add.s32 	%r68, %r67, %r21;
	mad.lo.s32 	%r69, %r68, %r32, %r5;
	mul.wide.s32 	%rd27, %r69, 2;
	add.s64 	%rd28, %rd1, %rd27;
	ld.global.u16 	%rs52, [%rd28];
	// begin inline asm
	{mul.f16 %rs48,%rs23,%rs24;
}
	// end inline asm
	// begin inline asm
	{fma.rn.f16 %rs62,%rs52,%rs48,%rs62;
}
	// end inline asm
$L__BB4_16:
	// begin inline asm
	{fma.rn.f16 %rs65,%rs4,%rs62,%rs65;
}
	// end inline asm
$L__BB4_17:
	add.s32 	%r73, %r73, 1;
	setp.eq.s32 	%p22, %r73, 0;
	add.s32 	%r72, %r72, 1;
	add.s32 	%r71, %r71, 2;
	@%p22 bra 	$L__BB4_18;
	bra.uni 	$L__BB4_7;
$L__BB4_18:
	add.s32 	%r70, %r70, 1;
	setp.ne.s32 	%p23, %r70, %r33;
	@%p23 bra 	$L__BB4_4;
$L__BB4_19:
	ld.param.u64 	%rd33, [_Z24deform_attn_vector_loadsI6__halfEvPKT_PKlS5_S3_S3_iiiiiiiPS1__param_12];
	cvta.to.global.u64 	%rd29, %rd33;
	mul.wide.s32 	%rd30, %r1, 2;
	add.s64 	%rd31, %rd29, %rd30;
	st.global.u16 	[%rd31], %rs65;
$L__BB4_20:
	ret;

}


// ===== COMPILED SASS (sm_100) =====

	.target	sm_100

	.elftype	@"ET_EXEC"


//--------------------- .note.nv.tkinfo           --------------------------
	.section	.note.nv.tkinfo,"",@"SHT_NOTE"
	.sectionflags	@"SHF_NOTE_NV_TKINFO"
	.tkinfo
        /*0018*/ 	.word	0x00000002
        /*0030*/ 	.string	""
        /*0030*/ 	.string	"ptxas"
        /*0030*/ 	.string	"Cuda compilation tools, release 13.0, V13.0.88"
        /*0030*/ 	.string	"Build cuda_13.0.r13.0/compiler.36424714_0"
        /*0030*/ 	.string	"-arch sm_100 -m 64 "



//--------------------- .note.nv.cuinfo           --------------------------
	.section	.note.nv.cuinfo,"",@"SHT_NOTE"
	.sectionflags	@"SHF_NOTE_NV_CUINFO"
        /*0018*/ 	.short	0x0002
        /*001a*/ 	.short	0x0064
        /*001c*/ 	.short	0x0082
	.zero		2


//--------------------- .nv.info                  --------------------------
	.section	.nv.info,"",@"SHT_CUDA_INFO"
	.align	4


	//----- nvinfo : EIATTR_REGCOUNT
	.align		4
        /*0000*/ 	.byte	0x04, 0x2f
        /*0002*/ 	.short	(.L_1 - .L_0)
	.align		4
.L_0:
        /*0004*/ 	.word	index@(_Z26deform_attn_warp_optimizedI6__halfLi32EEvPKT_PKlS5_S3_S3_iiiiiiiPS1_)
        /*0008*/ 	.word	0x00000020


	//----- nvinfo : EIATTR_FRAME_SIZE
	.align		4
.L_1:
        /*000c*/ 	.byte	0x04, 0x11
        /*000e*/ 	.short	(.L_3 - .L_2)
	.align		4
.L_2:
        /*0010*/ 	.word	index@(_Z26deform_attn_warp_optimizedI6__halfLi32EEvPKT_PKlS5_S3_S3_iiiiiiiPS1_)
        /*0014*/ 	.word	0x00000000


	//----- nvinfo : EIATTR_REGCOUNT
	.align		4
.L_3:
        /*0018*/ 	.byte	0x04, 0x2f
        /*001a*/ 	.short	(.L_5 - .L_4)
	.align		4
.L_4:
        /*001c*/ 	.word	index@(_Z26deform_attn_async_pipelineI6__halfEvPKT_PKlS5_S3_S3_iiiiiiiPS1_)
        /*0020*/ 	.word	0x00000020


	//----- nvinfo : EIATTR_FRAME_SIZE
	.align		4
.L_5:
        /*0024*/ 	.byte	0x04, 0x11
        /*0026*/ 	.short	(.L_7 - .L_6)
	.align		4
.L_6:
        /*0028*/ 	.word	index@(_Z26deform_attn_async_pipelineI6__halfEvPKT_PKlS5_S3_S3_iiiiiiiPS1_)
        /*002c*/ 	.word	0x00000000


	//----- nvinfo : EIATTR_REGCOUNT
	.align		4
.L_7:
        /*0030*/ 	.byte	0x04, 0x2f
        /*0032*/ 	.short	(.L_9 - .L_8)
	.align		4
.L_8:
        /*0034*/ 	.word	index@(_Z29deform_attn_register_blockingI6__halfLi4EEvPKT_PKlS5_S3_S3_iiiiiiiPS1_)
        /*0038*/ 	.word	0x0000002c


	//----- nvinfo : EIATTR_FRAME_SIZE
	.align		4
.L_9:
        /*003c*/ 	.byte	0x04, 0x11
        /*003e*/ 	.short	(.L_11 - .L_10)
	.align		4
.L_10:
        /*0040*/ 	.word	index@(_Z29deform_attn_register_blockingI6__halfLi4EEvPKT_PKlS5_S3_S3_iiiiiiiPS1_)
        /*0044*/ 	.word	0x00000000


	//----- nvinfo : EIATTR_REGCOUNT
	.align		4
.L_11:
        /*0048*/ 	.byte	0x04, 0x2f
        /*004a*/ 	.short	(.L_13 - .L_12)
	.align		4
.L_12:
        /*004c*/ 	.word	index@(_Z24deform_attn_l2_optimizedI6__halfEvPKT_PKlS5_S3_S3_iiiiiiiPS1_)
        /*0050*/ 	.word	0x00000020


	//----- nvinfo : EIATTR_FRAME_SIZE
	.align		4
.L_13:
        /*0054*/ 	.byte	0x04, 0x11
        /*0056*/ 	.short	(.L_15 - .L_14)
	.align		4
.L_14:
        /*0058*/ 	.word	index@(_Z24deform_attn_l2_optimizedI6__halfEvPKT_PKlS5_S3_S3_iiiiiiiPS1_)
        /*005c*/ 	.word	0x00000000


	//----- nvinfo : EIATTR_REGCOUNT
	.align		4
.L_15:
        /*0060*/ 	.byte	0x04, 0x2f
        /*0062*/ 	.short	(.L_17 - .L_16)
	.align		4
.L_16:
        /*0064*/ 	.word	index@(_Z24deform_attn_vector_loadsI6__halfEvPKT_PKlS5_S3_S3_iiiiiiiPS1_)
        /*0068*/ 	.word	0x00000020


	//----- nvinfo : EIATTR_FRAME_SIZE
	.align		4
.L_17:
        /*006c*/ 	.byte	0x04, 0x11
        /*006e*/ 	.short	(.L_19 - .L_18)
	.align		4
.L_18:
        /*0070*/ 	.word	index@(_Z24deform_attn_vector_loadsI6__halfEvPKT_PKlS5_S3_S3_iiiiiiiPS1_)
        /*0074*/ 	.word	0x00000000


	//----- nvinfo : EIATTR_MIN_STACK_SIZE
	.align		4
.L_19:
        /*0078*/ 	.byte	0x04, 0x12
        /*007a*/ 	.short	(.L_21 - .L_20)
	.align		4
.L_20:
        /*007c*/ 	.word	index@(_Z24deform_attn_vector_loadsI6__halfEvPKT_PKlS5_S3_S3_iiiiiiiPS1_)
        /*0080*/ 	.word	0x00000000


	//----- nvinfo : EIATTR_MIN_STACK_SIZE
	.align		4
.L_21:
        /*0084*/ 	.byte	0x04, 0x12
        /*0086*/ 	.short	(.L_23 - .L_22)
	.align		4
.L_22:
        /*0088*/ 	.word	index@(_Z24deform_attn_l2_optimizedI6__halfEvPKT_PKlS5_S3_S3_iiiiiiiPS1_)
        /*008c*/ 	.word	0x00000000


	//----- nvinfo : EIATTR_MIN_STACK_SIZE
	.align		4
.L_23:
        /*0090*/ 	.byte	0x04, 0x12
        /*0092*/ 	.short	(.L_25 - .L_24)
	.align		4
.L_24:
        /*0094*/ 	.word	index@(_Z29deform_attn_register_blockingI6__halfLi4EEvPKT_PKlS5_S3_S3_iiiiiiiPS1_)
        /*0098*/ 	.word	0x00000000


	//----- nvinfo : EIATTR_MIN_STACK_SIZE
	.align		4
.L_25:
        /*009c*/ 	.byte	0x04, 0x12
        /*009e*/ 	.short	(.L_27 - .L_26)
	.align		4
.L_26:
        /*00a0*/ 	.word	index@(_Z26deform_attn_async_pipelineI6__halfEvPKT_PKlS5_S3_S3_iiiiiiiPS1_)
        /*00a4*/ 	.word	0x00000000


	//----- nvinfo : EIATTR_MIN_STACK_SIZE
	.align		4
.L_27:
        /*00a8*/ 	.byte	0x04, 0x12
        /*00aa*/ 	.short	(.L_29 - .L_28)
	.align		4
.L_28:
        /*00ac*/ 	.word	index@(_Z26deform_attn_warp_optimizedI6__halfLi32EEvPKT_PKlS5_S3_S3_iiiiiiiPS1_)
        /*00b0*/ 	.word	0x00000000
.L_29:


//--------------------- .nv.compat                --------------------------
	.section	.nv.compat,"",@"SHT_CUDA_COMPAT_INFO"
	.align	4
        /*0000*/ 	.byte	0x02, 0x09, 0x00, 0x00, 0x02, 0x02, 0x01, 0x00, 0x02, 0x05, 0x05, 0x00, 0x03, 0x07, 0x01, 0x01
        /*0010*/ 	.byte	0x02, 0x03, 0x00, 0x00, 0x02, 0x06, 0x01, 0x00, 0x04, 0x0b, 0x08, 0x00, 0x01, 0x00, 0x00, 0x00
        /*0020*/ 	.byte	0x00, 0x00, 0x00, 0x00


//--------------------- .nv.info._Z24deform_attn_vector_loadsI6__halfEvPKT_PKlS5_S3_S3_iiiiiiiPS1_ --------------------------
	.section	.nv.info._Z24deform_attn_vector_loadsI6__halfEvPKT_PKlS5_S3_S3_iiiiiiiPS1_,"",@"SHT_CUDA_INFO"
	.sectionflags	@""
	.align	4


	//----- nvinfo : EIATTR_CUDA_API_VERSION
	.align		4
        /*0000*/ 	.byte	0x04, 0x37
        /*0002*/ 	.short	(.L_31 - .L_30)
.L_30:
        /*0004*/ 	.word	0x00000082


	//----- nvinfo : EIATTR_KPARAM_INFO
	.align		4
.L_31:
        /*0008*/ 	.byte	0x04, 0x17
        /*000a*/ 	.short	(.L_33 - .L_32)
.L_32:
        /*000c*/ 	.word	0x00000000
        /*0010*/ 	.short	0x000c
        /*0012*/ 	.short	0x0048
        /*0014*/ 	.byte	0x00, 0xf5, 0x21, 0x00


	//----- nvinfo : EIATTR_KPARAM_INFO
	.align		4
.L_33:
        /*0018*/ 	.byte	0x04, 0x17
        /*001a*/ 	.short	(.L_35 - .L_34)
.L_34:
        /*001c*/ 	.word	0x00000000
        /*0020*/ 	.short	0x000b
        /*0022*/ 	.short	0x0040
        /*0024*/ 	.byte	0x00, 0xf0, 0x11, 0x00


	//----- nvinfo : EIATTR_KPARAM_INFO
	.align		4
.L_35:
        /*0028*/ 	.byte	0x04, 0x17
        /*002a*/ 	.short	(.L_37 - .L_36)
.L_36:
        /*002c*/ 	.word	0x00000000
        /*0030*/ 	.short	0x000a
        /*0032*/ 	.short	0x003c
        /*0034*/ 	.byte	0x00, 0xf0, 0x11, 0x00


	//----- nvinfo : EIATTR_KPARAM_INFO
	.align		4
.L_37:
        /*0038*/ 	.byte	0x04, 0x17
        /*003a*/ 	.short	(.L_39 - .L_38)
.L_38:
        /*003c*/ 	.word	0x00000000
        /*0040*/ 	.short	0x0009
        /*0042*/ 	.short	0x0038
        /*0044*/ 	.byte	0x00, 0xf0, 0x11, 0x00


	//----- nvinfo : EIATTR_KPARAM_INFO
	.align		4
.L_39:
        /*0048*/ 	.byte	0x04, 0x17
        /*004a*/ 	.short	(.L_41 - .L_40)
.L_40:
        /*004c*/ 	.word	0x00000000
        /*0050*/ 	.short	0x0008
        /*0052*/ 	.short	0x0034
        /*0054*/ 	.byte	0x00, 0xf0, 0x11, 0x00


	//----- nvinfo : EIATTR_KPARAM_INFO
	.align		4
.L_41:
        /*0058*/ 	.byte	0x04, 0x17
        /*005a*/ 	.short	(.L_43 - .L_42)
.L_42:
        /*005c*/ 	.word	0x00000000
        /*0060*/ 	.short	0x0007
        /*0062*/ 	.short	0x0030
        /*0064*/ 	.byte	0x00, 0xf0, 0x11, 0x00


	//----- nvinfo : EIATTR_KPARAM_INFO
	.align		4
.L_43:
        /*0068*/ 	.byte	0x04, 0x17
        /*006a*/ 	.short	(.L_45 - .L_44)
.L_44:
        /*006c*/ 	.word	0x00000000
        /*0070*/ 	.short	0x0006
        /*0072*/ 	.short	0x002c
        /*0074*/ 	.byte	0x00, 0xf0, 0x11, 0x00


	//----- nvinfo : EIATTR_KPARAM_INFO
	.align		4
.L_45:
        /*0078*/ 	.byte	0x04, 0x17
        /*007a*/ 	.short	(.L_47 - .L_46)
.L_46:
        /*007c*/ 	.word	0x00000000
        /*0080*/ 	.short	0x0005
        /*0082*/ 	.short	0x0028
        /*0084*/ 	.byte	0x00, 0xf0, 0x11, 0x00


	//----- nvinfo : EIATTR_KPARAM_INFO
	.align		4
.L_47:
        /*0088*/ 	.byte	0x04, 0x17
        /*008a*/ 	.short	(.L_49 - .L_48)
.L_48:
        /*008c*/ 	.word	0x00000000
        /*0090*/ 	.short	0x0004
        /*0092*/ 	.short	0x0020
        /*0094*/ 	.byte	0x00, 0xf5, 0x21, 0x00


	//----- nvinfo : EIATTR_KPARAM_INFO
	.align		4
.L_49:
        /*0098*/ 	.byte	0x04, 0x17
        /*009a*/ 	.short	(.L_51 - .L_50)
.L_50:
        /*009c*/ 	.word	0x00000000
        /*00a0*/ 	.short	0x0003
        /*00a2*/ 	.short	0x0018
        /*00a4*/ 	.byte	0x00, 0xf5, 0x21, 0x00


	//----- nvinfo : EIATTR_KPARAM_INFO
	.align		4
.L_51:
        /*00a8*/ 	.byte	0x04, 0x17
        /*00aa*/ 	.short	(.L_53 - .L_52)
.L_52:
        /*00ac*/ 	.word	0x00000000
        /*00b0*/ 	.short	0x0002
        /*00b2*/ 	.short	0x0010
        /*00b4*/ 	.byte	0x00, 0xf5, 0x21, 0x00


	//----- nvinfo : EIATTR_KPARAM_INFO
	.align		4
.L_53:
        /*00b8*/ 	.byte	0x04, 0x17
        /*00ba*/ 	.short	(.L_55 - .L_54)
.L_54:
        /*00bc*/ 	.word	0x00000000
        /*00c0*/ 	.short	0x0001
        /*00c2*/ 	.short	0x0008
        /*00c4*/ 	.byte	0x00, 0xf5, 0x21, 0x00


	//----- nvinfo : EIATTR_KPARAM_INFO
	.align		4
.L_55:
        /*00c8*/ 	.byte	0x04, 0x17
        /*00ca*/ 	.short	(.L_57 - .L_56)
.L_56:
        /*00cc*/ 	.word	0x00000000
        /*00d0*/ 	.short	0x0000
        /*00d2*/ 	.short	0x0000
        /*00d4*/ 	.byte	0x00, 0xf5, 0x21, 0x00


	//----- nvinfo : EIATTR_SPARSE_MMA_MASK
	.align		4
.L_57:
        /*00d8*/ 	.byte	0x03, 0x50
        /*00da*/ 	.short	0x0000


	//----- nvinfo : EIATTR_MAXREG_COUNT
	.align		4
        /*00dc*/ 	.byte	0x03, 0x1b
        /*00de*/ 	.short	0x00ff


	//----- nvinfo : EIATTR_MERCURY_ISA_VERSION
	.align		4
        /*00e0*/ 	.byte	0x03, 0x5f
        /*00e2*/ 	.short	0x0101


	//----- nvinfo : EIATTR_VRC_CTA_INIT_COUNT
	.align		4
        /*00e4*/ 	.byte	0x02, 0x4a
	.zero		1
	.zero		1


	//----- nvinfo : EIATTR_EXIT_INSTR_OFFSETS
	.align		4
        /*00e8*/ 	.byte	0x04, 0x1c
        /*00ea*/ 	.short	(.L_59 - .L_58)


	//   ....[0]....
.L_58:
        /*00ec*/ 	.word	0x000000c0


	//   ....[1]....
        /*00f0*/ 	.word	0x00001430


	//----- nvinfo : EIATTR_CRS_STACK_SIZE
	.align		4
.L_59:
        /*00f4*/ 	.byte	0x04, 0x1e
        /*00f6*/ 	.short	(.L_61 - .L_60)
.L_60:
        /*00f8*/ 	.word	0x00000000


	//----- nvinfo : EIATTR_CBANK_PARAM_SIZE
	.align		4
.L_61:
        /*00fc*/ 	.byte	0x03, 0x19
        /*00fe*/ 	.short	0x0050


	//----- nvinfo : EIATTR_PARAM_CBANK
	.align		4
        /*0100*/ 	.byte	0x04, 0x0a
        /*0102*/ 	.short	(.L_63 - .L_62)
	.align		4
.L_62:
        /*0104*/ 	.word	index@(.nv.constant0._Z24deform_attn_vector_loadsI6__halfEvPKT_PKlS5_S3_S3_iiiiiiiPS1_)
        /*0108*/ 	.short	0x0380
        /*010a*/ 	.short	0x0050


	//----- nvinfo : EIATTR_SW_WAR
	.align		4
.L_63:
        /*010c*/ 	.byte	0x04, 0x36
        /*010e*/ 	.short	(.L_65 - .L_64)
.L_64:
        /*0110*/ 	.word	0x00000008
.L_65:


//--------------------- .nv.info._Z24deform_attn_l2_optimizedI6__halfEvPKT_PKlS5_S3_S3_iiiiiiiPS1_ --------------------------
	.section	.nv.info._Z24deform_attn_l2_optimizedI6__halfEvPKT_PKlS5_S3_S3_iiiiiiiPS1_,"",@"SHT_CUDA_INFO"
	.sectionflags	@""
	.align	4


	//----- nvinfo : EIATTR_CUDA_API_VERSION
	.align		4
        /*0000*/ 	.byte	0x04, 0x37
        /*0002*/ 	.short	(.L_67 - .L_66)
.L_66:
        /*0004*/ 	.word	0x00000082


	//----- nvinfo : EIATTR_KPARAM_INFO
	.align		4
.L_67:
        /*0008*/ 	.byte	0x04, 0x17
        /*000a*/ 	.short	(.L_69 - .L_68)
.L_68:
        /*000c*/ 	.word	0x00000000
        /*0010*/ 	.short	0x000c
        /*0012*/ 	.short	0x0048
        /*0014*/ 	.byte	0x00, 0xf5, 0x21, 0x00


	//----- nvinfo : EIATTR_KPARAM_INFO
	.align		4
.L_69:
        /*0018*/ 	.byte	0x04, 0x17
        /*001a*/ 	.short	(.L_71 - .L_70)
.L_70:
        /*001c*/ 	.word	0x00000000
        /*0020*/ 	.short	0x000b
        /*0022*/ 	.short	0x0040
        /*0024*/ 	.byte	0x00, 0xf0, 0x11, 0x00


	//----- nvinfo : EIATTR_KPARAM_INFO
	.align		4
.L_71:
        /*0028*/ 	.byte	0x04, 0x17
        /*002a*/ 	.short	(.L_73 - .L_72)
.L_72:
        /*002c*/ 	.word	0x00000000
        /*0030*/ 	.short	0x000a
        /*0032*/ 	.short	0x003c
        /*0034*/ 	.byte	0x00, 0xf0, 0x11, 0x00


	//----- nvinfo : EIATTR_KPARAM_INFO
	.align		4
.L_73:
        /*0038*/ 	.byte	0x04, 0x17
        /*003a*/ 	.short	(.L_75 - .L_74)
.L_74:
        /*003c*/ 	.word	0x00000000
        /*0040*/ 	.short	0x0009
        /*0042*/ 	.short	0x0038
        /*0044*/ 	.byte	0x00, 0xf0, 0x11, 0x00


	//----- nvinfo : EIATTR_KPARAM_INFO
	.align		4
.L_75:
        /*0048*/ 	.byte	0x04, 0x17
        /*004a*/ 	.short	(.L_77 - .L_76)
.L_76:
        /*004c*/ 	.word	0x00000000
        /*0050*/ 	.short	0x0008
        /*0052*/ 	.short	0x0034
        /*0054*/ 	.byte	0x00, 0xf0, 0x11, 0x00


	//----- nvinfo : EIATTR_KPARAM_INFO
	.align		4
.L_77:
        /*0058*/ 	.byte	0x04, 0x17
        /*005a*/ 	.short	(.L_79 - .L_78)
.L_78:
        /*005c*/ 	.word	0x00000000
        /*0060*/ 	.short	0x0007
        /*0062*/ 	.short	0x0030
        /*0064*/ 	.byte	0x00, 0xf0, 0x11, 0x00


	//----- nvinfo : EIATTR_KPARAM_INFO
	.align		4
.L_79:
        /*0068*/ 	.byte	0x04, 0x17
        /*006a*/ 	.short	(.L_81 - .L_80)
.L_80:
        /*006c*/ 	.word	0x00000000
        /*0070*/ 	.short	0x0006
        /*0072*/ 	.short	0x002c
        /*0074*/ 	.byte	0x00, 0xf0, 0x11, 0x00


	//----- nvinfo : EIATTR_KPARAM_INFO
	.align		4
.L_81:
        /*0078*/ 	.byte	0x04, 0x17
        /*007a*/ 	.short	(.L_83 - .L_82)
.L_82:
        /*007c*/ 	.word	0x00000000
        /*0080*/ 	.short	0x0005
        /*0082*/ 	.short	0x0028
        /*0084*/ 	.byte	0x00, 0xf0, 0x11, 0x00


	//----- nvinfo : EIATTR_KPARAM_INFO
	.align		4
.L_83:
        /*0088*/ 	.byte	0x04, 0x17
        /*008a*/ 	.short	(.L_85 - .L_84)
.L_84:
        /*008c*/ 	.word	0x00000000
        /*0090*/ 	.short	0x0004
        /*0092*/ 	.short	0x0020
        /*0094*/ 	.byte	0x00, 0xf5, 0x21, 0x00


	//----- nvinfo : EIATTR_KPARAM_INFO
	.align		4
.L_85:
        /*0098*/ 	.byte	0x04, 0x17
        /*009a*/ 	.short	(.L_87 - .L_86)
.L_86:
        /*009c*/ 	.word	0x00000000
        /*00a0*/ 	.short	0x0003
        /*00a2*/ 	.short	0x0018
        /*00a4*/ 	.byte	0x00, 0xf5, 0x21, 0x00


	//----- nvinfo : EIATTR_KPARAM_INFO
	.align		4
.L_87:
        /*00a8*/ 	.byte	0x04, 0x17
        /*00aa*/ 	.short	(.L_89 - .L_88)
.L_88:
        /*00ac*/ 	.word	0x00000000
        /*00b0*/ 	.short	0x0002
        /*00b2*/ 	.short	0x0010
        /*00b4*/ 	.byte	0x00, 0xf5, 0x21, 0x00


	//----- nvinfo : EIATTR_KPARAM_INFO
	.align		4
.L_89:
        /*00b8*/ 	.byte	0x04, 0x17
        /*00ba*/ 	.short	(.L_91 - .L_90)
.L_90:
        /*00bc*/ 	.word	0x00000000
        /*00c0*/ 	.short	0x0001
        /*00c2*/ 	.short	0x0008
        /*00c4*/ 	.byte	0x00, 0xf5, 0x21, 0x00


	//----- nvinfo : EIATTR_KPARAM_INFO
	.align		4
.L_91:
        /*00c8*/ 	.byte	0x04, 0x17
        /*00ca*/ 	.short	(.L_93 - .L_92)
.L_92:
        /*00cc*/ 	.word	0x00000000
        /*00d0*/ 	.short	0x0000
        /*00d2*/ 	.short	0x0000
        /*00d4*/ 	.byte	0x00, 0xf5, 0x21, 0x00


	//----- nvinfo : EIATTR_SPARSE_MMA_MASK
	.align		4
.L_93:
        /*00d8*/ 	.byte	0x03, 0x50
        /*00da*/ 	.short	0x0000


	//----- nvinfo : EIATTR_MAXREG_COUNT
	.align		4
        /*00dc*/ 	.byte	0x03, 0x1b
        /*00de*/ 	.short	0x00ff


	//----- nvinfo : EIATTR_MERCURY_ISA_VERSION
	.align		4
        /*00e0*/ 	.byte	0x03, 0x5f
        /*00e2*/ 	.short	0x0101


	//----- nvinfo : EIATTR_VRC_CTA_INIT_COUNT
	.align		4
        /*00e4*/ 	.byte	0x02, 0x4a
	.zero		1
	.zero		1


	//----- nvinfo : EIATTR_EXIT_INSTR_OFFSETS
	.align		4
        /*00e8*/ 	.byte	0x04, 0x1c
        /*00ea*/ 	.short	(.L_95 - .L_94)


	//   ....[0]....
.L_94:
        /*00ec*/ 	.word	0x000000c0


	//   ....[1]....
        /*00f0*/ 	.word	0x00001ab0


	//----- nvinfo : EIATTR_CRS_STACK_SIZE
	.align		4
.L_95:
        /*00f4*/ 	.byte	0x04, 0x1e
        /*00f6*/ 	.short	(.L_97 - .L_96)
.L_96:
        /*00f8*/ 	.word	0x00000000


	//----- nvinfo : EIATTR_CBANK_PARAM_SIZE
	.align		4
.L_97:
        /*00fc*/ 	.byte	0x03, 0x19
        /*00fe*/ 	.short	0x0050


	//----- nvinfo : EIATTR_PARAM_CBANK
	.align		4
        /*0100*/ 	.byte	0x04, 0x0a
        /*0102*/ 	.short	(.L_99 - .L_98)
	.align		4
.L_98:
        /*0104*/ 	.word	index@(.nv.constant0._Z24deform_attn_l2_optimizedI6__halfEvPKT_PKlS5_S3_S3_iiiiiiiPS1_)
        /*0108*/ 	.short	0x0380
        /*010a*/ 	.short	0x0050


	//----- nvinfo : EIATTR_SW_WAR
	.align		4
.L_99:
        /*010c*/ 	.byte	0x04, 0x36
        /*010e*/ 	.short	(.L_101 - .L_100)
.L_100:
        /*0110*/ 	.word	0x00000008
.L_101:


//--------------------- .nv.info._Z29deform_attn_register_blockingI6__halfLi4EEvPKT_PKlS5_S3_S3_iiiiiiiPS1_ --------------------------
	.section	.nv.info._Z29deform_attn_register_blockingI6__halfLi4EEvPKT_PKlS5_S3_S3_iiiiiiiPS1_,"",@"SHT_CUDA_INFO"
	.sectionflags	@""
	.align	4


	//----- nvinfo : EIATTR_CUDA_API_VERSION
	.align		4
        /*0000*/ 	.byte	0x04, 0x37
        /*0002*/ 	.short	(.L_103 - .L_102)
.L_102:
        /*0004*/ 	.word	0x00000082


	//----- nvinfo : EIATTR_KPARAM_INFO
	.align		4
.L_103:
        /*0008*/ 	.byte	0x04, 0x17
        /*000a*/ 	.short	(.L_105 - .L_104)
.L_104:
        /*000c*/ 	.word	0x00000000
        /*0010*/ 	.short	0x000c
        /*0012*/ 	.short	0x0048
        /*0014*/ 	.byte	0x00, 0xf5, 0x21, 0x00


	//----- nvinfo : EIATTR_KPARAM_INFO
	.align		4
.L_105:
        /*0018*/ 	.byte	0x04, 0x17
        /*001a*/ 	.short	(.L_107 - .L_106)
.L_106:
        /*001c*/ 	.word	0x00000000
        /*0020*/ 	.short	0x000b
        /*0022*/ 	.short	0x0040
        /*0024*/ 	.byte	0x00, 0xf0, 0x11, 0x00


	//----- nvinfo : EIATTR_KPARAM_INFO
	.align		4
.L_107:
        /*0028*/ 	.byte	0x04, 0x17
        /*002a*/ 	.short	(.L_109 - .L_108)
.L_108:
        /*002c*/ 	.word	0x00000000
        /*0030*/ 	.short	0x000a
        /*0032*/ 	.short	0x003c
        /*0034*/ 	.byte	0x00, 0xf0, 0x11, 0x00


	//----- nvinfo : EIATTR_KPARAM_INFO
	.align		4
.L_109:
        /*0038*/ 	.byte	0x04, 0x17
        /*003a*/ 	.short	(.L_111 - .L_110)
.L_110:
        /*003c*/ 	.word	0x00000000
        /*0040*/ 	.short	0x0009
        /*0042*/ 	.short	0x0038
        /*0044*/ 	.byte	0x00, 0xf0, 0x11, 0x00


	//----- nvinfo : EIATTR_KPARAM_INFO
	.align		4
.L_111:
        /*0048*/ 	.byte	0x04, 0x17
        /*004a*/ 	.short	(.L_113 - .L_112)
.L_112:
        /*004c*/ 	.word	0x00000000
        /*0050*/ 	.short	0x0008
        /*0052*/ 	.short	0x0034
        /*0054*/ 	.byte	0x00, 0xf0, 0x11, 0x00


	//----- nvinfo : EIATTR_KPARAM_INFO
	.align		4
.L_113:
        /*0058*/ 	.byte	0x04, 0x17
        /*005a*/ 	.short	(.L_115 - .L_114)
.L_114:
        /*005c*/ 	.word	0x00000000
        /*0060*/ 	.short	0x0007
        /*0062*/ 	.short	0x0030
        /*0064*/ 	.byte	0x00, 0xf0, 0x11, 0x00


	//----- nvinfo : EIATTR_KPARAM_INFO
	.align		4
.L_115:
        /*0068*/ 	.byte	0x04, 0x17
        /*006a*/ 	.short	(.L_117 - .L_116)
.L_116:
        /*006c*/ 	.word	0x00000000
        /*0070*/ 	.short	0x0006
        /*0072*/ 	.short	0x002c
        /*0074*/ 	.byte	0x00, 0xf0, 0x11, 0x00


	//----- nvinfo : EIATTR_KPARAM_INFO
	.align		4
.L_117:
        /*0078*/ 	.byte	0x04, 0x17
        /*007a*/ 	.short	(.L_119 - .L_118)
.L_118:
        /*007c*/ 	.word	0x00000000
        /*0080*/ 	.short	0x0005
        /*0082*/ 	.short	0x0028
        /*0084*/ 	.byte	0x00, 0xf0, 0x11, 0x00


	//----- nvinfo : EIATTR_KPARAM_INFO
	.align		4
.L_119:
        /*0088*/ 	.byte	0x04, 0x17
        /*008a*/ 	.short	(.L_121 - .L_120)
.L_120:
        /*008c*/ 	.word	0x00000000
        /*0090*/ 	.short	0x0004
        /*0092*/ 	.short	0x0020
        /*0094*/ 	.byte	0x00, 0xf5, 0x21, 0x00


	//----- nvinfo : EIATTR_KPARAM_INFO
	.align		4
.L_121:
        /*0098*/ 	.byte	0x04, 0x17
        /*009a*/ 	.short	(.L_123 - .L_122)
.L_122:
        /*009c*/ 	.word	0x00000000
        /*00a0*/ 	.short	0x0003
        /*00a2*/ 	.short	0x0018
        /*00a4*/ 	.byte	0x00, 0xf5, 0x21, 0x00


	//----- nvinfo : EIATTR_KPARAM_INFO
	.align		4
.L_123:
        /*00a8*/ 	.byte	0x04, 0x17
        /*00aa*/ 	.short	(.L_125 - .L_124)
.L_124:
        /*00ac*/ 	.word	0x00000000
        /*00b0*/ 	.short	0x0002
        /*00b2*/ 	.short	0x0010
        /*00b4*/ 	.byte	0x00, 0xf5, 0x21, 0x00


	//----- nvinfo : EIATTR_KPARAM_INFO
	.align		4
.L_125:
        /*00b8*/ 	.byte	0x04, 0x17
        /*00ba*/ 	.short	(.L_127 - .L_126)
.L_126:
        /*00bc*/ 	.word	0x00000000
        /*00c0*/ 	.short	0x0001
        /*00c2*/ 	.short	0x0008
        /*00c4*/ 	.byte	0x00, 0xf5, 0x21, 0x00


	//----- nvinfo : EIATTR_KPARAM_INFO
	.align		4
.L_127:
        /*00c8*/ 	.byte	0x04, 0x17
        /*00ca*/ 	.short	(.L_129 - .L_128)
.L_128:
        /*00cc*/ 	.word	0x00000000
        /*00d0*/ 	.short	0x0000
        /*00d2*/ 	.short	0x0000
        /*00d4*/ 	.byte	0x00, 0xf5, 0x21, 0x00


	//----- nvinfo : EIATTR_SPARSE_MMA_MASK
	.align		4
.L_129:
        /*00d8*/ 	.byte	0x03, 0x50
        /*00da*/ 	.short	0x0000


	//----- nvinfo : EIATTR_MAXREG_COUNT
	.align		4
        /*00dc*/ 	.byte	0x03, 0x1b
        /*00de*/ 	.short	0x00ff


	//----- nvinfo : EIATTR_MERCURY_ISA_VERSION
	.align		4
        /*00e0*/ 	.byte	0x03, 0x5f
        /*00e2*/ 	.short	0x0101


	//----- nvinfo : EIATTR_VRC_CTA_INIT_COUNT
	.align		4
        /*00e4*/ 	.byte	0x02, 0x4a
	.zero		1
	.zero		1


	//----- nvinfo : EIATTR_EXIT_INSTR_OFFSETS
	.align		4
        /*00e8*/ 	.byte	0x04, 0x1c
        /*00ea*/ 	.short	(.L_131 - .L_130)


	//   ....[0]....
.L_130:
        /*00ec*/ 	.word	0x000000e0


	//   ....[1]....
        /*00f0*/ 	.word	0x00001af0


	//   ....[2]....
        /*00f4*/ 	.word	0x00001e40


	//   ....[3]....
        /*00f8*/ 	.word	0x000021c0


	//   ....[4]....
        /*00fc*/ 	.word	0x00002510


	//   ....[5]....
        /*0100*/ 	.word	0x00002890


	//----- nvinfo : EIATTR_CRS_STACK_SIZE
	.align		4
.L_131:
        /*0104*/ 	.byte	0x04, 0x1e
        /*0106*/ 	.short	(.L_133 - .L_132)
.L_132:
        /*0108*/ 	.word	0x00000000


	//----- nvinfo : EIATTR_CBANK_PARAM_SIZE
	.align		4
.L_133:
        /*010c*/ 	.byte	0x03, 0x19
        /*010e*/ 	.short	0x0050


	//----- nvinfo : EIATTR_PARAM_CBANK
	.align		4
        /*0110*/ 	.byte	0x04, 0x0a
        /*0112*/ 	.short	(.L_135 - .L_134)
	.align		4
.L_134:
        /*0114*/ 	.word	index@(.nv.constant0._Z29deform_attn_register_blockingI6__halfLi4EEvPKT_PKlS5_S3_S3_iiiiiiiPS1_)
        /*0118*/ 	.short	0x0380
        /*011a*/ 	.short	0x0050


	//----- nvinfo : EIATTR_SW_WAR
	.align		4
.L_135:
        /*011c*/ 	.byte	0x04, 0x36
        /*011e*/ 	.short	(.L_137 - .L_136)
.L_136:
        /*0120*/ 	.word	0x00000008
.L_137:


//--------------------- .nv.info._Z26deform_attn_async_pipelineI6__halfEvPKT_PKlS5_S3_S3_iiiiiiiPS1_ --------------------------
	.section	.nv.info._Z26deform_attn_async_pipelineI6__halfEvPKT_PKlS5_S3_S3_iiiiiiiPS1_,"",@"SHT_CUDA_INFO"
	.sectionflags	@""
	.align	4


	//----- nvinfo : EIATTR_CUDA_API_VERSION
	.align		4
        /*0000*/ 	.byte	0x04, 0x37
        /*0002*/ 	.short	(.L_139 - .L_138)
.L_138:
        /*0004*/ 	.word	0x00000082


	//----- nvinfo : EIATTR_KPARAM_INFO
	.align		4
.L_139:
        /*0008*/ 	.byte	0x04, 0x17
        /*000a*/ 	.short	(.L_141 - .L_140)
.L_140:
        /*000c*/ 	.word	0x00000000
        /*0010*/ 	.short	0x000c
        /*0012*/ 	.short	0x0048
        /*0014*/ 	.byte	0x00, 0xf5, 0x21, 0x00


	//----- nvinfo : EIATTR_KPARAM_INFO
	.align		4
.L_141:
        /*0018*/ 	.byte	0x04, 0x17
        /*001a*/ 	.short	(.L_143 - .L_142)
.L_142:
        /*001c*/ 	.word	0x00000000
        /*0020*/ 	.short	0x000b
        /*0022*/ 	.short	0x0040
        /*0024*/ 	.byte	0x00, 0xf0, 0x11, 0x00


	//----- nvinfo : EIATTR_KPARAM_INFO
	.align		4
.L_143:
        /*0028*/ 	.byte	0x04, 0x17
        /*002a*/ 	.short	(.L_145 - .L_144)
.L_144:
        /*002c*/ 	.word	0x00000000
        /*0030*/ 	.short	0x000a
        /*0032*/ 	.short	0x003c
        /*0034*/ 	.byte	0x00, 0xf0, 0x11, 0x00


	//----- nvinfo : EIATTR_KPARAM_INFO
	.align		4
.L_145:
        /*0038*/ 	.byte	0x04, 0x17
        /*003a*/ 	.short	(.L_147 - .L_146)
.L_146:
        /*003c*/ 	.word	0x00000000
        /*0040*/ 	.short	0x0009
        /*0042*/ 	.short	0x0038
        /*0044*/ 	.byte	0x00, 0xf0, 0x11, 0x00


	//----- nvinfo : EIATTR_KPARAM_INFO
	.align		4
.L_147:
        /*0048*/ 	.byte	0x04, 0x17
        /*004a*/ 	.short	(.L_149 - .L_148)
.L_148:
        /*004c*/ 	.word	0x00000000
        /*0050*/ 	.short	0x0008
        /*0052*/ 	.short	0x0034
        /*0054*/ 	.byte	0x00, 0xf0, 0x11, 0x00


	//----- nvinfo : EIATTR_KPARAM_INFO
	.align		4
.L_149:
        /*0058*/ 	.byte	0x04, 0x17
        /*005a*/ 	.short	(.L_151 - .L_150)
.L_150:
        /*005c*/ 	.word	0x00000000
        /*0060*/ 	.short	0x0007
        /*0062*/ 	.short	0x0030
        /*0064*/ 	.byte	0x00, 0xf0, 0x11, 0x00


	//----- nvinfo : EIATTR_KPARAM_INFO
	.align		4
.L_151:
        /*0068*/ 	.byte	0x04, 0x17
        /*006a*/ 	.short	(.L_153 - .L_152)
.L_152:
        /*006c*/ 	.word	0x00000000
        /*0070*/ 	.short	0x0006
        /*0072*/ 	.short	0x002c
        /*0074*/ 	.byte	0x00, 0xf0, 0x11, 0x00


	//----- nvinfo : EIATTR_KPARAM_INFO
	.align		4
.L_153:
        /*0078*/ 	.byte	0x04, 0x17
        /*007a*/ 	.short	(.L_155 - .L_154)
.L_154:
        /*007c*/ 	.word	0x00000000
        /*0080*/ 	.short	0x0005
        /*0082*/ 	.short	0x0028
        /*0084*/ 	.byte	0x00, 0xf0, 0x11, 0x00


	//----- nvinfo : EIATTR_KPARAM_INFO
	.align		4
.L_155:
        /*0088*/ 	.byte	0x04, 0x17
        /*008a*/ 	.short	(.L_157 - .L_156)
.L_156:
        /*008c*/ 	.word	0x00000000
        /*0090*/ 	.short	0x0004
        /*0092*/ 	.short	0x0020
        /*0094*/ 	.byte	0x00, 0xf5, 0x21, 0x00


	//----- nvinfo : EIATTR_KPARAM_INFO
	.align		4
.L_157:
        /*0098*/ 	.byte	0x04, 0x17
        /*009a*/ 	.short	(.L_159 - .L_158)
.L_158:
        /*009c*/ 	.word	0x00000000
        /*00a0*/ 	.short	0x0003
        /*00a2*/ 	.short	0x0018
        /*00a4*/ 	.byte	0x00, 0xf5, 0x21, 0x00


	//----- nvinfo : EIATTR_KPARAM_INFO
	.align		4
.L_159:
        /*00a8*/ 	.byte	0x04, 0x17
        /*00aa*/ 	.short	(.L_161 - .L_160)
.L_160:
        /*00ac*/ 	.word	0x00000000
        /*00b0*/ 	.short	0x0002
        /*00b2*/ 	.short	0x0010
        /*00b4*/ 	.byte	0x00, 0xf5, 0x21, 0x00


	//----- nvinfo : EIATTR_KPARAM_INFO
	.align		4
.L_161:
        /*00b8*/ 	.byte	0x04, 0x17
        /*00ba*/ 	.short	(.L_163 - .L_162)
.L_162:
        /*00bc*/ 	.word	0x00000000
        /*00c0*/ 	.short	0x0001
        /*00c2*/ 	.short	0x0008
        /*00c4*/ 	.byte	0x00, 0xf5, 0x21, 0x00


	//----- nvinfo : EIATTR_KPARAM_INFO
	.align		4
.L_163:
        /*00c8*/ 	.byte	0x04, 0x17
        /*00ca*/ 	.short	(.L_165 - .L_164)
.L_164:
        /*00cc*/ 	.word	0x00000000
        /*00d0*/ 	.short	0x0000
        /*00d2*/ 	.short	0x0000
        /*00d4*/ 	.byte	0x00, 0xf5, 0x21, 0x00


	//----- nvinfo : EIATTR_SPARSE_MMA_MASK
	.align		4
.L_165:
        /*00d8*/ 	.byte	0x03, 0x50
        /*00da*/ 	.short	0x0000


	//----- nvinfo : EIATTR_MAXREG_COUNT
	.align		4
        /*00dc*/ 	.byte	0x03, 0x1b
        /*00de*/ 	.short	0x00ff


	//----- nvinfo : EIATTR_NUM_BARRIERS
	.align		4
        /*00e0*/ 	.byte	0x02, 0x4c
        /*00e2*/ 	.byte	0x01
	.zero		1


	//----- nvinfo : EIATTR_MERCURY_ISA_VERSION
	.align		4
        /*00e4*/ 	.byte	0x03, 0x5f
        /*00e6*/ 	.short	0x0101


	//----- nvinfo : EIATTR_VRC_CTA_INIT_COUNT
	.align		4
        /*00e8*/ 	.byte	0x02, 0x4a
	.zero		1
	.zero		1


	//----- nvinfo : EIATTR_EXIT_INSTR_OFFSETS
	.align		4
        /*00ec*/ 	.byte	0x04, 0x1c
        /*00ee*/ 	.short	(.L_167 - .L_166)


	//   ....[0]....
.L_166:
        /*00f0*/ 	.word	0x000000c0


	//   ....[1]....
        /*00f4*/ 	.word	0x00002420


	//----- nvinfo : EIATTR_CBANK_PARAM_SIZE
	.align		4
.L_167:
        /*00f8*/ 	.byte	0x03, 0x19
        /*00fa*/ 	.short	0x0050


	//----- nvinfo : EIATTR_PARAM_CBANK
	.align		4
        /*00fc*/ 	.byte	0x04, 0x0a
        /*00fe*/ 	.short	(.L_169 - .L_168)
	.align		4
.L_168:
        /*0100*/ 	.word	index@(.nv.constant0._Z26deform_attn_async_pipelineI6__halfEvPKT_PKlS5_S3_S3_iiiiiiiPS1_)
        /*0104*/ 	.short	0x0380
        /*0106*/ 	.short	0x0050


	//----- nvinfo : EIATTR_SW_WAR
	.align		4
.L_169:
        /*0108*/ 	.byte	0x04, 0x36
        /*010a*/ 	.short	(.L_171 - .L_170)
.L_170:
        /*010c*/ 	.word	0x00000008
.L_171:


//--------------------- .nv.info._Z26deform_attn_warp_optimizedI6__halfLi32EEvPKT_PKlS5_S3_S3_iiiiiiiPS1_ --------------------------
	.section	.nv.info._Z26deform_attn_warp_optimizedI6__halfLi32EEvPKT_PKlS5_S3_S3_iiiiiiiPS1_,"",@"SHT_CUDA_INFO"
	.sectionflags	@""
	.align	4


	//----- nvinfo : EIATTR_CUDA_API_VERSION
	.align		4
        /*0000*/ 	.byte	0x04, 0x37
        /*0002*/ 	.short	(.L_173 - .L_172)
.L_172:
        /*0004*/ 	.word	0x00000082


	//----- nvinfo : EIATTR_KPARAM_INFO
	.align		4
.L_173:
        /*0008*/ 	.byte	0x04, 0x17
        /*000a*/ 	.short	(.L_175 - .L_174)
.L_174:
        /*000c*/ 	.word	0x00000000
        /*0010*/ 	.short	0x000c
        /*0012*/ 	.short	0x0048
        /*0014*/ 	.byte	0x00, 0xf5, 0x21, 0x00


	//----- nvinfo : EIATTR_KPARAM_INFO
	.align		4
.L_175:
        /*0018*/ 	.byte	0x04, 0x17
        /*001a*/ 	.short	(.L_177 - .L_176)
.L_176:
        /*001c*/ 	.word	0x00000000
        /*0020*/ 	.short	0x000b
        /*0022*/ 	.short	0x0040
        /*0024*/ 	.byte	0x00, 0xf0, 0x11, 0x00


	//----- nvinfo : EIATTR_KPARAM_INFO
	.align		4
.L_177:
        /*0028*/ 	.byte	0x04, 0x17
        /*002a*/ 	.short	(.L_179 - .L_178)
.L_178:
        /*002c*/ 	.word	0x00000000
        /*0030*/ 	.short	0x000a
        /*0032*/ 	.short	0x003c
        /*0034*/ 	.byte	0x00, 0xf0, 0x11, 0x00


	//----- nvinfo : EIATTR_KPARAM_INFO
	.align		4
.L_179:
        /*0038*/ 	.byte	0x04, 0x17
        /*003a*/ 	.short	(.L_181 - .L_180)
.L_180:
        /*003c*/ 	.word	0x00000000
        /*0040*/ 	.short	0x0009
        /*0042*/ 	.short	0x0038
        /*0044*/ 	.byte	0x00, 0xf0, 0x11, 0x00


	//----- nvinfo : EIATTR_KPARAM_INFO
	.align		4
.L_181:
        /*0048*/ 	.byte	0x04, 0x17
        /*004a*/ 	.short	(.L_183 - .L_182)
.L_182:
        /*004c*/ 	.word	0x00000000
        /*0050*/ 	.short	0x0008
        /*0052*/ 	.short	0x0034
        /*0054*/ 	.byte	0x00, 0xf0, 0x11, 0x00


	//----- nvinfo : EIATTR_KPARAM_INFO
	.align		4
.L_183:
        /*0058*/ 	.byte	0x04, 0x17
        /*005a*/ 	.short	(.L_185 - .L_184)
.L_184:
        /*005c*/ 	.word	0x00000000
        /*0060*/ 	.short	0x0007
        /*0062*/ 	.short	0x0030
        /*0064*/ 	.byte	0x00, 0xf0, 0x11, 0x00


	//----- nvinfo : EIATTR_KPARAM_INFO
	.align		4
.L_185:
        /*0068*/ 	.byte	0x04, 0x17
        /*006a*/ 	.short	(.L_187 - .L_186)
.L_186:
        /*006c*/ 	.word	0x00000000
        /*0070*/ 	.short	0x0006
        /*0072*/ 	.short	0x002c
        /*0074*/ 	.byte	0x00, 0xf0, 0x11, 0x00


	//----- nvinfo : EIATTR_KPARAM_INFO
	.align		4
.L_187:
        /*0078*/ 	.byte	0x04, 0x17
        /*007a*/ 	.short	(.L_189 - .L_188)
.L_188:
        /*007c*/ 	.word	0x00000000
        /*0080*/ 	.short	0x0005
        /*0082*/ 	.short	0x0028
        /*0084*/ 	.byte	0x00, 0xf0, 0x11, 0x00


	//----- nvinfo : EIATTR_KPARAM_INFO
	.align		4
.L_189:
        /*0088*/ 	.byte	0x04, 0x17
        /*008a*/ 	.short	(.L_191 - .L_190)
.L_190:
        /*008c*/ 	.word	0x00000000
        /*0090*/ 	.short	0x0004
        /*0092*/ 	.short	0x0020
        /*0094*/ 	.byte	0x00, 0xf5, 0x21, 0x00


	//----- nvinfo : EIATTR_KPARAM_INFO
	.align		4
.L_191:
        /*0098*/ 	.byte	0x04, 0x17
        /*009a*/ 	.short	(.L_193 - .L_192)
.L_192:
        /*009c*/ 	.word	0x00000000
        /*00a0*/ 	.short	0x0003
        /*00a2*/ 	.short	0x0018
        /*00a4*/ 	.byte	0x00, 0xf5, 0x21, 0x00


	//----- nvinfo : EIATTR_KPARAM_INFO
	.align		4
.L_193:
        /*00a8*/ 	.byte	0x04, 0x17
        /*00aa*/ 	.short	(.L_195 - .L_194)
.L_194:
        /*00ac*/ 	.word	0x00000000
        /*00b0*/ 	.short	0x0002
        /*00b2*/ 	.short	0x0010
        /*00b4*/ 	.byte	0x00, 0xf5, 0x21, 0x00


	//----- nvinfo : EIATTR_KPARAM_INFO
	.align		4
.L_195:
        /*00b8*/ 	.byte	0x04, 0x17
        /*00ba*/ 	.short	(.L_197 - .L_196)
.L_196:
        /*00bc*/ 	.word	0x00000000
        /*00c0*/ 	.short	0x0001
        /*00c2*/ 	.short	0x0008
        /*00c4*/ 	.byte	0x00, 0xf5, 0x21, 0x00


	//----- nvinfo : EIATTR_KPARAM_INFO
	.align		4
.L_197:
        /*00c8*/ 	.byte	0x04, 0x17
        /*00ca*/ 	.short	(.L_199 - .L_198)
.L_198:
        /*00cc*/ 	.word	0x00000000
        /*00d0*/ 	.short	0x0000
        /*00d2*/ 	.short	0x0000
        /*00d4*/ 	.byte	0x00, 0xf5, 0x21, 0x00


	//----- nvinfo : EIATTR_SPARSE_MMA_MASK
	.align		4
.L_199:
        /*00d8*/ 	.byte	0x03, 0x50
        /*00da*/ 	.short	0x0000


	//----- nvinfo : EIATTR_MAXREG_COUNT
	.align		4
        /*00dc*/ 	.byte	0x03, 0x1b
        /*00de*/ 	.short	0x00ff


	//----- nvinfo : EIATTR_MERCURY_ISA_VERSION
	.align		4
        /*00e0*/ 	.byte	0x03, 0x5f
        /*00e2*/ 	.short	0x0101


	//----- nvinfo : EIATTR_COOP_GROUP_MASK_REGIDS
	.align		4
        /*00e4*/ 	.byte	0x04, 0x29
        /*00e6*/ 	.short	(.L_201 - .L_200)


	//   ....[0]....
.L_200:
        /*00e8*/ 	.word	0xffffffff


	//   ....[1]....
        /*00ec*/ 	.word	0xffffffff


	//   ....[2]....
        /*00f0*/ 	.word	0xffffffff


	//   ....[3]....
        /*00f4*/ 	.word	0xffffffff


	//   ....[4]....
        /*00f8*/ 	.word	0xffffffff


	//   ....[5]....
        /*00fc*/ 	.word	0x05000011


	//   ....[6]....
        /*0100*/ 	.word	0x05000011


	//   ....[7]....
        /*0104*/ 	.word	0x05000011


	//   ....[8]....
        /*0108*/ 	.word	0x05000011


	//   ....[9]....
        /*010c*/ 	.word	0x05000011


	//----- nvinfo : EIATTR_COOP_GROUP_INSTR_OFFSETS
	.align		4
.L_201:
        /*0110*/ 	.byte	0x04, 0x28
        /*0112*/ 	.short	(.L_203 - .L_202)


	//   ....[0]....
.L_202:
        /*0114*/ 	.word	0x00000ed0


	//   ....[1]....
        /*0118*/ 	.word	0x00000ef0


	//   ....[2]....
        /*011c*/ 	.word	0x00000f20


	//   ....[3]....
        /*0120*/ 	.word	0x00000f40


	//   ....[4]....
        /*0124*/ 	.word	0x00000f70


	//   ....[5]....
        /*0128*/ 	.word	0x00001120


	//   ....[6]....
        /*012c*/ 	.word	0x000011c0


	//   ....[7]....
        /*0130*/ 	.word	0x00001240


	//   ....[8]....
        /*0134*/ 	.word	0x000012b0


	//   ....[9]....
        /*0138*/ 	.word	0x00001330


	//----- nvinfo : EIATTR_VRC_CTA_INIT_COUNT
	.align		4
.L_203:
        /*013c*/ 	.byte	0x02, 0x4a
	.zero		1
	.zero		1


	//----- nvinfo : EIATTR_EXIT_INSTR_OFFSETS
	.align		4
        /*0140*/ 	.byte	0x04, 0x1c
        /*0142*/ 	.short	(.L_205 - .L_204)


	//   ....[0]....
.L_204:
        /*0144*/ 	.word	0x000000c0


	//   ....[1]....
        /*0148*/ 	.word	0x00001070


	//   ....[2]....
        /*014c*/ 	.word	0x000010b0


	//----- nvinfo : EIATTR_CRS_STACK_SIZE
	.align		4
.L_205:
        /*0150*/ 	.byte	0x04, 0x1e
        /*0152*/ 	.short	(.L_207 - .L_206)
.L_206:
        /*0154*/ 	.word	0x00000000


	//----- nvinfo : EIATTR_CBANK_PARAM_SIZE
	.align		4
.L_207:
        /*0158*/ 	.byte	0x03, 0x19
        /*015a*/ 	.short	0x0050


	//----- nvinfo : EIATTR_PARAM_CBANK
	.align		4
        /*015c*/ 	.byte	0x04, 0x0a
        /*015e*/ 	.short	(.L_209 - .L_208)
	.align		4
.L_208:
        /*0160*/ 	.word	index@(.nv.constant0._Z26deform_attn_warp_optimizedI6__halfLi32EEvPKT_PKlS5_S3_S3_iiiiiiiPS1_)
        /*0164*/ 	.short	0x0380
        /*0166*/ 	.short	0x0050


	//----- nvinfo : EIATTR_SW_WAR
	.align		4
.L_209:
        /*0168*/ 	.byte	0x04, 0x36
        /*016a*/ 	.short	(.L_211 - .L_210)
.L_210:
        /*016c*/ 	.word	0x00000008
.L_211:


//--------------------- .nv.callgraph             --------------------------
	.section	.nv.callgraph,"",@"SHT_CUDA_CALLGRAPH"
	.align	4
	.sectionentsize	8
	.align		4
        /*0000*/ 	.word	0x00000000
	.align		4
        /*0004*/ 	.word	0xffffffff
	.align		4
        /*0008*/ 	.word	0x00000000
	.align		4
        /*000c*/ 	.word	0xfffffffe
	.align		4
        /*0010*/ 	.word	0x00000000
	.align		4
        /*0014*/ 	.word	0xfffffffd
	.align		4
        /*0018*/ 	.word	0x00000000
	.align		4
        /*001c*/ 	.word	0xfffffffc


//--------------------- .text._Z24deform_attn_vector_loadsI6__halfEvPKT_PKlS5_S3_S3_iiiiiiiPS1_ --------------------------
	.section	.text._Z24deform_attn_vector_loadsI6__halfEvPKT_PKlS5_S3_S3_iiiiiiiPS1_,"ax",@progbits
	.align	128
        .global         _Z24deform_attn_vector_loadsI6__halfEvPKT_PKlS5_S3_S3_iiiiiiiPS1_
        .type           _Z24deform_attn_vector_loadsI6__halfEvPKT_PKlS5_S3_S3_iiiiiiiPS1_,@function
        .size           _Z24deform_attn_vector_loadsI6__halfEvPKT_PKlS5_S3_S3_iiiiiiiPS1_,(.L_x_69 - _Z24deform_attn_vector_loadsI6__halfEvPKT_PKlS5_S3_S3_iiiiiiiPS1_)
        .other          _Z24deform_attn_vector_loadsI6__halfEvPKT_PKlS5_S3_S3_iiiiiiiPS1_,@"STO_CUDA_ENTRY STV_DEFAULT"
_Z24deform_attn_vector_loadsI6__halfEvPKT_PKlS5_S3_S3_iiiiiiiPS1_:
.text._Z24deform_attn_vector_loadsI6__halfEvPKT_PKlS5_S3_S3_iiiiiiiPS1_:
[----:B------:R-:W-:Y:S01]  /*0000*/  LDC R1, c[0x0][0x37c] ;  /* 0x0000df00ff017b82 */ /* 0x000fe20000000800 */
[----:B------:R-:W0:Y:S07]  /*0010*/  S2R R4, SR_TID.X ;  /* 0x0000000000047919 */ /* 0x000e2e0000002100 */
[----:B------:R-:W1:Y:S01]  /*0020*/  LDC.64 R6, c[0x0][0x3b0] ;  /* 0x0000ec00ff067b82 */ /* 0x000e620000000a00 */
[----:B------:R-:W1:Y:S01]  /*0030*/  LDCU UR5, c[0x0][0x3a8] ;  /* 0x00007500ff0577ac */ /* 0x000e620008000800 */
[----:B------:R-:W2:Y:S06]  /*0040*/  LDCU UR8, c[0x0][0x3bc] ;  /* 0x00007780ff0877ac */ /* 0x000eac0008000800 */
[----:B------:R-:W0:Y:S08]  /*0050*/  S2UR UR4, SR_CTAID.X ;  /* 0x00000000000479c3 */ /* 0x000e300000002500 */
[----:B------:R-:W0:Y:S01]  /*0060*/  LDC R3, c[0x0][0x360] ;  /* 0x0000d800ff037b82 */ /* 0x000e220000000800 */
[----:B-1----:R-:W-:-:S04]  /*0070*/  IMAD R0, R6, UR5, RZ ;  /* 0x0000000506007c24 */ /* 0x002fc8000f8e02ff */
[----:B------:R-:W-:Y:S02]  /*0080*/  IMAD R2, R0, R7, RZ ;  /* 0x0000000700027224 */ /* 0x000fe400078e02ff */
[----:B0-----:R-:W-:Y:S02]  /*0090*/  IMAD R0, R3, UR4, R4 ;  /* 0x0000000403007c24 */ /* 0x001fe4000f8e0204 */
[----:B--2---:R-:W-:-:S05]  /*00a0*/  IMAD R3, R2, UR8, RZ ;  /* 0x0000000802037c24 */ /* 0x004fca000f8e02ff */
[----:B------:R-:W-:-:S13]  /*00b0*/  ISETP.GE.AND P0, PT, R0, R3, PT ;  /* 0x000000030000720c */ /* 0x000fda0003f06270 */
[----:B------:R-:W-:Y:S05]  /*00c0*/  @P0 EXIT ;  /* 0x000000000000094d */ /* 0x000fea0003800000 */
[----:B------:R-:W-:Y:S01]  /*00d0*/  IMAD R3, R6, R7, RZ ;  /* 0x0000000706037224 */ /* 0x000fe200078e02ff */
[----:B------:R-:W-:Y:S01]  /*00e0*/  IABS R10, R0 ;  /* 0x00000000000a7213 */ /* 0x000fe20000000000 */
[----:B------:R-:W0:Y:S01]  /*00f0*/  LDCU UR9, c[0x0][0x3b8] ;  /* 0x00007700ff0977ac */ /* 0x000e220008000800 */
[----:B------:R-:W-:Y:S01]  /*0100*/  PRMT R24, RZ, 0x7610, R24 ;  /* 0x00007610ff187816 */ /* 0x000fe20000000018 */
[----:B------:R-:W-:Y:S01]  /*0110*/  IMAD R9, R3, UR8, RZ ;  /* 0x0000000803097c24 */ /* 0x000fe2000f8e02ff */
[----:B------:R-:W-:Y:S01]  /*0120*/  IABS R14, R3 ;  /* 0x00000003000e7213 */ /* 0x000fe20000000000 */
[----:B------:R-:W1:Y:S03]  /*0130*/  LDCU.64 UR6, c[0x0][0x358] ;  /* 0x00006b00ff0677ac */ /* 0x000e660008000a00 */
[-C--:B------:R-:W-:Y:S02]  /*0140*/  IABS R11, R9.reuse ;  /* 0x00000009000b7213 */ /* 0x080fe40000000000 */
[----:B------:R-:W-:-:S02]  /*0150*/  IABS R12, R9 ;  /* 0x00000009000c7213 */ /* 0x000fc40000000000 */
[----:B------:R-:W2:Y:S01]  /*0160*/  I2F.RP R2, R11 ;  /* 0x0000000b00027306 */ /* 0x000ea20000209400 */
[----:B0-----:R-:W-:-:S07]  /*0170*/  UISETP.GE.AND UP0, UPT, UR9, 0x1, UPT ;  /* 0x000000010900788c */ /* 0x001fce000bf06270 */
[----:B--2---:R-:W0:Y:S02]  /*0180*/  MUFU.RCP R2, R2 ;  /* 0x0000000200027308 */ /* 0x004e240000001000 */
[----:B0-----:R-:W-:-:S06]  /*0190*/  IADD3 R5, PT, PT, R2, 0xffffffe, RZ ;  /* 0x0ffffffe02057810 */ /* 0x001fcc0007ffe0ff */
[----:B------:R-:W0:Y:S02]  /*01a0*/  F2I.FTZ.U32.TRUNC.NTZ R5, R5 ;  /* 0x0000000500057305 */ /* 0x000e24000021f000 */
[----:B0-----:R-:W-:-:S05]  /*01b0*/  IADD3 R4, PT, PT, RZ, -R5, RZ ;  /* 0x80000005ff047210 */ /* 0x001fca0007ffe0ff */
[----:B------:R-:W-:Y:S02]  /*01c0*/  IMAD R13, R4, R11, RZ ;  /* 0x0000000b040d7224 */ /* 0x000fe400078e02ff */
[----:B------:R-:W-:-:S05]  /*01d0*/  HFMA2 R4, -RZ, RZ, 0, 0 ;  /* 0x00000000ff047431 */ /* 0x000fca00000001ff */
[----:B------:R-:W-:Y:S01]  /*01e0*/  IMAD.HI.U32 R8, R5, R13, R4 ;  /* 0x0000000d05087227 */ /* 0x000fe200078e0004 */
[----:B------:R-:W-:Y:S02]  /*01f0*/  MOV R4, R14 ;  /* 0x0000000e00047202 */ /* 0x000fe40000000f00 */
[----:B------:R-:W-:Y:S01]  /*0200*/  IABS R5, R7 ;  /* 0x0000000700057213 */ /* 0x000fe20000000000 */
[----:B------:R-:W-:Y:S01]  /*0210*/  IMAD.MOV.U32 R13, RZ, RZ, R10 ;  /* 0x000000ffff0d7224 */ /* 0x000fe200078e000a */
[----:B------:R-:W-:Y:S02]  /*0220*/  IADD3 R10, PT, PT, RZ, -R12, RZ ;  /* 0x8000000cff0a7210 */ /* 0x000fe40007ffe0ff */
[----:B------:R-:W0:Y:S01]  /*0230*/  I2F.RP R12, R4 ;  /* 0x00000004000c7306 */ /* 0x000e220000209400 */
[----:B------:R-:W-:-:S04]  /*0240*/  IMAD.HI.U32 R2, R8, R13, RZ ;  /* 0x0000000d08027227 */ /* 0x000fc800078e00ff */
[----:B------:R-:W-:-:S03]  /*0250*/  IMAD R8, R2, R10, R13 ;  /* 0x0000000a02087224 */ /* 0x000fc600078e020d */
[----:B------:R-:W2:Y:S02]  /*0260*/  I2F.RP R13, R5 ;  /* 0x00000005000d7306 */ /* 0x000ea40000209400 */
[----:B------:R-:W-:-:S06]  /*0270*/  ISETP.GT.U32.AND P1, PT, R11, R8, PT ;  /* 0x000000080b00720c */ /* 0x000fcc0003f24070 */
[----:B0-----:R-:W0:Y:S07]  /*0280*/  MUFU.RCP R12, R12 ;  /* 0x0000000c000c7308 */ /* 0x001e2e0000001000 */
[-C--:B------:R-:W-:Y:S01]  /*0290*/  @!P1 IADD3 R8, PT, PT, R8, -R11.reuse, RZ ;  /* 0x8000000b08089210 */ /* 0x080fe20007ffe0ff */
[----:B--2---:R-:W2:Y:S01]  /*02a0*/  MUFU.RCP R13, R13 ;  /* 0x0000000d000d7308 */ /* 0x004ea20000001000 */
[----:B------:R-:W-:Y:S02]  /*02b0*/  @!P1 IADD3 R2, PT, PT, R2, 0x1, RZ ;  /* 0x0000000102029810 */ /* 0x000fe40007ffe0ff */
[----:B------:R-:W-:-:S02]  /*02c0*/  ISETP.GE.U32.AND P0, PT, R8, R11, PT ;  /* 0x0000000b0800720c */ /* 0x000fc40003f06070 */
[----:B------:R-:W-:Y:S02]  /*02d0*/  LOP3.LUT R8, R0, R9, RZ, 0x3c, !PT ;  /* 0x0000000900087212 */ /* 0x000fe400078e3cff */
[----:B------:R-:W-:Y:S02]  /*02e0*/  ISETP.NE.AND P1, PT, R9, RZ, PT ;  /* 0x000000ff0900720c */ /* 0x000fe40003f25270 */
[----:B------:R-:W-:Y:S01]  /*02f0*/  ISETP.GE.AND P2, PT, R8, RZ, PT ;  /* 0x000000ff0800720c */ /* 0x000fe20003f46270 */
[----:B0-----:R-:W-:-:S04]  /*0300*/  VIADD R10, R12, 0xffffffe ;  /* 0x0ffffffe0c0a7836 */ /* 0x001fc80000000000 */
[----:B------:R0:W3:Y:S02]  /*0310*/  F2I.FTZ.U32.TRUNC.NTZ R11, R10 ;  /* 0x0000000a000b7305 */ /* 0x0000e4000021f000 */
[----:B------:R-:W-:Y:S02]  /*0320*/  @P0 IADD3 R2, PT, PT, R2, 0x1, RZ ;  /* 0x0000000102020810 */ /* 0x000fe40007ffe0ff */
[----:B--2---:R-:W-:-:S04]  /*0330*/  IADD3 R12, PT, PT, R13, 0xffffffe, RZ ;  /* 0x0ffffffe0d0c7810 */ /* 0x004fc80007ffe0ff */
[----:B------:R-:W2:Y:S01]  /*0340*/  F2I.FTZ.U32.TRUNC.NTZ R13, R12 ;  /* 0x0000000c000d7305 */ /* 0x000ea2000021f000 */
[----:B------:R-:W-:Y:S01]  /*0350*/  @!P2 IMAD.MOV R2, RZ, RZ, -R2 ;  /* 0x000000ffff02a224 */ /* 0x000fe200078e0a02 */
[----:B------:R-:W-:Y:S01]  /*0360*/  @!P1 LOP3.LUT R2, RZ, R9, RZ, 0x33, !PT ;  /* 0x00000009ff029212 */ /* 0x000fe200078e33ff */
[----:B0-----:R-:W-:-:S03]  /*0370*/  IMAD.MOV.U32 R10, RZ, RZ, RZ ;  /* 0x000000ffff0a7224 */ /* 0x001fc600078e00ff */
[----:B------:R-:W-:Y:S02]  /*0380*/  IADD3 R8, PT, PT, -R2, RZ, RZ ;  /* 0x000000ff02087210 */ /* 0x000fe40007ffe1ff */
[----:B---3--:R-:W-:-:S03]  /*0390*/  IADD3 R15, PT, PT, RZ, -R11, RZ ;  /* 0x8000000bff0f7210 */ /* 0x008fc60007ffe0ff */
[----:B------:R-:W-:Y:S02]  /*03a0*/  IMAD R8, R9, R8, R0 ;  /* 0x0000000809087224 */ /* 0x000fe400078e0200 */
[----:B------:R-:W-:Y:S01]  /*03b0*/  IMAD R9, R15, R4, RZ ;  /* 0x000000040f097224 */ /* 0x000fe200078e02ff */
[----:B--2---:R-:W-:-:S03]  /*03c0*/  IADD3 R12, PT, PT, RZ, -R13, RZ ;  /* 0x8000000dff0c7210 */ /* 0x004fc60007ffe0ff */
[----:B------:R-:W-:Y:S01]  /*03d0*/  IMAD.HI.U32 R10, R11, R9, R10 ;  /* 0x000000090b0a7227 */ /* 0x000fe200078e000a */
[----:B------:R-:W-:Y:S02]  /*03e0*/  IABS R15, R8 ;  /* 0x00000008000f7213 */ /* 0x000fe40000000000 */
[----:B------:R-:W-:Y:S01]  /*03f0*/  IADD3 R9, PT, PT, RZ, -R14, RZ ;  /* 0x8000000eff097210 */ /* 0x000fe20007ffe0ff */
[----:B------:R-:W-:Y:S02]  /*0400*/  IMAD R11, R12, R5, RZ ;  /* 0x000000050c0b7224 */ /* 0x000fe400078e02ff */
[----:B------:R-:W-:Y:S02]  /*0410*/  HFMA2 R12, -RZ, RZ, 0, 0 ;  /* 0x00000000ff0c7431 */ /* 0x000fe400000001ff */
[----:B------:R-:W-:-:S04]  /*0420*/  IMAD.HI.U32 R10, R10, R15, RZ ;  /* 0x0000000f0a0a7227 */ /* 0x000fc800078e00ff */
[----:B------:R-:W-:Y:S02]  /*0430*/  IMAD R9, R10, R9, R15 ;  /* 0x000000090a097224 */ /* 0x000fe400078e020f */
[----:B------:R-:W-:-:S03]  /*0440*/  IMAD.HI.U32 R12, R13, R11, R12 ;  /* 0x0000000b0d0c7227 */ /* 0x000fc600078e000c */
[----:B------:R-:W-:-:S03]  /*0450*/  ISETP.GT.U32.AND P2, PT, R4, R9, PT ;  /* 0x000000090400720c */ /* 0x000fc60003f44070 */
[----:B------:R-:W-:-:S05]  /*0460*/  IMAD.HI.U32 R11, R12, R15, RZ ;  /* 0x0000000f0c0b7227 */ /* 0x000fca00078e00ff */
[----:B------:R-:W-:-:S05]  /*0470*/  IADD3 R14, PT, PT, -R11, RZ, RZ ;  /* 0x000000ff0b0e7210 */ /* 0x000fca0007ffe1ff */
[----:B------:R-:W-:Y:S01]  /*0480*/  @!P2 IMAD.IADD R9, R9, 0x1, -R4 ;  /* 0x000000010909a824 */ /* 0x000fe200078e0a04 */
[----:B------:R-:W-:Y:S01]  /*0490*/  @!P2 IADD3 R10, PT, PT, R10, 0x1, RZ ;  /* 0x000000010a0aa810 */ /* 0x000fe20007ffe0ff */
[----:B------:R-:W-:Y:S01]  /*04a0*/  IMAD R14, R5, R14, R15 ;  /* 0x0000000e050e7224 */ /* 0x000fe200078e020f */
[----:B------:R-:W-:Y:S02]  /*04b0*/  ISETP.NE.AND P2, PT, R3, RZ, PT ;  /* 0x000000ff0300720c */ /* 0x000fe40003f45270 */
[----:B------:R-:W-:Y:S02]  /*04c0*/  ISETP.GE.U32.AND P0, PT, R9, R4, PT ;  /* 0x000000040900720c */ /* 0x000fe40003f06070 */
[----:B------:R-:W-:Y:S02]  /*04d0*/  ISETP.GT.U32.AND P3, PT, R5, R14, PT ;  /* 0x0000000e0500720c */ /* 0x000fe40003f64070 */
[----:B------:R-:W-:-:S04]  /*04e0*/  LOP3.LUT R4, R8, R3, RZ, 0x3c, !PT ;  /* 0x0000000308047212 */ /* 0x000fc800078e3cff */
[----:B------:R-:W-:-:S05]  /*04f0*/  ISETP.GE.AND P1, PT, R4, RZ, PT ;  /* 0x000000ff0400720c */ /* 0x000fca0003f26270 */
[----:B------:R-:W-:Y:S02]  /*0500*/  @P0 IADD3 R10, PT, PT, R10, 0x1, RZ ;  /* 0x000000010a0a0810 */ /* 0x000fe40007ffe0ff */
[----:B------:R-:W-:-:S04]  /*0510*/  @!P3 IADD3 R14, PT, PT, R14, -R5, RZ ;  /* 0x800000050e0eb210 */ /* 0x000fc80007ffe0ff */
[----:B------:R-:W-:Y:S02]  /*0520*/  ISETP.GT.U32.AND P0, PT, R5, R14, PT ;  /* 0x0000000e0500720c */ /* 0x000fe40003f04070 */
[----:B------:R-:W-:Y:S01]  /*0530*/  @!P1 IMAD.MOV R10, RZ, RZ, -R10 ;  /* 0x000000ffff0a9224 */ /* 0x000fe200078e0a0a */
[----:B------:R-:W-:Y:S02]  /*0540*/  ISETP.GE.AND P1, PT, R8, RZ, PT ;  /* 0x000000ff0800720c */ /* 0x000fe40003f26270 */
[----:B------:R-:W-:-:S04]  /*0550*/  @!P2 LOP3.LUT R10, RZ, R3, RZ, 0x33, !PT ;  /* 0x00000003ff0aa212 */ /* 0x000fc800078e33ff */
[----:B------:R-:W-:-:S04]  /*0560*/  IADD3 R4, PT, PT, -R10, RZ, RZ ;  /* 0x000000ff0a047210 */ /* 0x000fc80007ffe1ff */
[----:B------:R-:W-:Y:S01]  /*0570*/  @!P0 IADD3 R14, PT, PT, R14, -R5, RZ ;  /* 0x800000050e0e8210 */ /* 0x000fe20007ffe0ff */
[----:B------:R-:W-:-:S03]  /*0580*/  IMAD R16, R3, R4, R8 ;  /* 0x0000000403107224 */ /* 0x000fc600078e0208 */
[----:B------:R-:W-:Y:S01]  /*0590*/  @!P1 IADD3 R14, PT, PT, -R14, RZ, RZ ;  /* 0x000000ff0e0e9210 */ /* 0x000fe20007ffe1ff */
[----:B-1----:R-:W-:Y:S06]  /*05a0*/  BRA.U !UP0, `(.L_x_0) ;  /* 0x0000000d08947547 */ /* 0x002fec000b800000 */
[----:B------:R-:W0:Y:S01]  /*05b0*/  LDCU UR4, c[0x0][0x3c0] ;  /* 0x00007800ff0477ac */ /* 0x000e220008000800 */
[----:B------:R-:W-:Y:S02]  /*05c0*/  ISETP.NE.AND P0, PT, R7, RZ, PT ;  /* 0x000000ff0700720c */ /* 0x000fe40003f05270 */
[----:B------:R-:W-:-:S04]  /*05d0*/  LOP3.LUT R3, RZ, R7, RZ, 0x33, !PT ;  /* 0x00000007ff037212 */ /* 0x000fc800078e33ff */
[----:B------:R-:W-:Y:S01]  /*05e0*/  SEL R4, R3, R14, !P0 ;  /* 0x0000000e03047207 */ /* 0x000fe20004000000 */
[----:B0-----:R-:W-:-:S09]  /*05f0*/  UISETP.GE.AND UP0, UPT, UR4, 0x1, UPT ;  /* 0x000000010400788c */ /* 0x001fd2000bf06270 */
[----:B------:R-:W-:Y:S05]  /*0600*/  BRA.U !UP0, `(.L_x_0) ;  /* 0x0000000d087c7547 */ /* 0x000fea000b800000 */
[----:B------:R-:W-:Y:S01]  /*0610*/  IABS R8, R16 ;  /* 0x0000001000087213 */ /* 0x000fe20000000000 */
[----:B------:R-:W0:Y:S01]  /*0620*/  LDCU.64 UR4, c[0x0][0x398] ;  /* 0x00007300ff0477ac */ /* 0x000e220008000a00 */
[----:B------:R-:W-:Y:S01]  /*0630*/  LOP3.LUT R7, R16, R7, RZ, 0x3c, !PT ;  /* 0x0000000710077212 */ /* 0x000fe200078e3cff */
[----:B------:R-:W-:Y:S01]  /*0640*/  IMAD R10, R2, UR8, R10 ;  /* 0x00000008020a7c24 */ /* 0x000fe2000f8e020a */
[----:B------:R-:W-:Y:S01]  /*0650*/  PRMT R24, RZ, 0x7610, R24 ;  /* 0x00007610ff187816 */ /* 0x000fe20000000018 */
[----:B------:R-:W-:Y:S01]  /*0660*/  IMAD.HI.U32 R12, R12, R8, RZ ;  /* 0x000000080c0c7227 */ /* 0x000fe200078e00ff */
[----:B------:R-:W-:-:S03]  /*0670*/  ISETP.GE.AND P3, PT, R7, RZ, PT ;  /* 0x000000ff0700720c */ /* 0x000fc60003f66270 */
[----:B------:R-:W-:-:S04]  /*0680*/  IMAD.MOV R9, RZ, RZ, -R12 ;  /* 0x000000ffff097224 */ /* 0x000fc800078e0a0c */
[----:B------:R-:W-:-:S05]  /*0690*/  IMAD R8, R5, R9, R8 ;  /* 0x0000000905087224 */ /* 0x000fca00078e0208 */
[----:B------:R-:W-:Y:S01]  /*06a0*/  ISETP.GT.U32.AND P2, PT, R5, R8, PT ;  /* 0x000000080500720c */ /* 0x000fe20003f44070 */
[----:B0-----:R-:W-:-:S04]  /*06b0*/  UIADD3 UR4, UP0, UPT, UR4, 0x2, URZ ;  /* 0x0000000204047890 */ /* 0x001fc8000ff1e0ff */
[----:B------:R-:W-:-:S06]  /*06c0*/  UIADD3.X UR5, UPT, UPT, URZ, UR5, URZ, UP0, !UPT ;  /* 0x00000005ff057290 */ /* 0x000fcc00087fe4ff */
[----:B------:R-:W-:Y:S02]  /*06d0*/  MOV R13, UR5 ;  /* 0x00000005000d7c02 */ /* 0x000fe40008000f00 */
[-C--:B------:R-:W-:Y:S02]  /*06e0*/  @!P2 IADD3 R8, PT, PT, R8, -R5.reuse, RZ ;  /* 0x800000050808a210 */ /* 0x080fe40007ffe0ff */
[----:B------:R-:W-:Y:S02]  /*06f0*/  @!P2 IADD3 R12, PT, PT, R12, 0x1, RZ ;  /* 0x000000010c0ca810 */ /* 0x000fe40007ffe0ff */
[----:B------:R-:W-:Y:S02]  /*0700*/  ISETP.GE.U32.AND P1, PT, R8, R5, PT ;  /* 0x000000050800720c */ /* 0x000fe40003f26070 */
[----:B------:R-:W-:-:S11]  /*0710*/  MOV R5, RZ ;  /* 0x000000ff00057202 */ /* 0x000fd60000000f00 */
[----:B------:R-:W-:-:S05]  /*0720*/  @P1 IADD3 R12, PT, PT, R12, 0x1, RZ ;  /* 0x000000010c0c1810 */ /* 0x000fca0007ffe0ff */
[----:B------:R-:W-:-:S05]  /*0730*/  @!P3 IMAD.MOV R12, RZ, RZ, -R12 ;  /* 0x000000ffff0cb224 */ /* 0x000fca00078e0a0c */
[----:B------:R-:W-:Y:S02]  /*0740*/  SEL R3, R3, R12, !P0 ;  /* 0x0000000c03037207 */ /* 0x000fe40004000000 */
[----:B------:R-:W-:-:S03]  /*0750*/  MOV R12, UR4 ;  /* 0x00000004000c7c02 */ /* 0x000fc60008000f00 */
[----:B------:R-:W-:-:S04]  /*0760*/  IMAD R6, R10, R6, R3 ;  /* 0x000000060a067224 */ /* 0x000fc800078e0203 */
[----:B------:R-:W-:-:S07]  /*0770*/  IMAD R6, R6, UR9, RZ ;  /* 0x0000000906067c24 */ /* 0x000fce000f8e02ff */
.L_x_7:
[----:B------:R-:W0:Y:S01]  /*0780*/  LDCU UR4, c[0x0][0x3c0] ;  /* 0x00007800ff0477ac */ /* 0x000e220008000800 */
[----:B------:R-:W1:Y:S01]  /*0790*/  LDC.64 R10, c[0x0][0x388] ;  /* 0x0000e200ff0a7b82 */ /* 0x000e620000000a00 */
[C---:B------:R-:W-:Y:S01]  /*07a0*/  IMAD.SHL.U32 R7, R5.reuse, 0x2, RZ ;  /* 0x0000000205077824 */ /* 0x040fe200078e00ff */
[----:B------:R-:W-:Y:S01]  /*07b0*/  ISETP.NE.AND P0, PT, R5, RZ, PT ;  /* 0x000000ff0500720c */ /* 0x000fe20003f05270 */
[----:B------:R-:W-:Y:S01]  /*07c0*/  HFMA2 R15, -RZ, RZ, 0, 0 ;  /* 0x00000000ff0f7431 */ /* 0x000fe200000001ff */
[----:B------:R-:W-:Y:S01]  /*07d0*/  MOV R25, 0x3f000000 ;  /* 0x3f00000000197802 */ /* 0x000fe20000000f00 */
[----:B------:R-:W2:Y:S01]  /*07e0*/  LDCU UR5, c[0x0][0x3ac] ;  /* 0x00007580ff0577ac */ /* 0x000ea20008000800 */
[----:B------:R-:W-:-:S09]  /*07f0*/  LEA R3, R6, R7, 0x1 ;  /* 0x0000000706037211 */ /* 0x000fd200078e08ff */
[----:B------:R-:W3:Y:S01]  /*0800*/  @P0 LDC.64 R16, c[0x0][0x390] ;  /* 0x0000e400ff100b82 */ /* 0x000ee20000000a00 */
[----:B0-----:R-:W-:-:S04]  /*0810*/  IMAD R3, R3, UR4, RZ ;  /* 0x0000000403037c24 */ /* 0x001fc8000f8e02ff */
[----:B------:R-:W-:-:S04]  /*0820*/  IMAD.WIDE R18, R3, 0x2, R12 ;  /* 0x0000000203127825 */ /* 0x000fc800078e020c */
[----:B-1----:R-:W-:Y:S01]  /*0830*/  IMAD.WIDE.U32 R10, R7, 0x8, R10 ;  /* 0x00000008070a7825 */ /* 0x002fe200078e000a */
[----:B------:R-:W4:Y:S04]  /*0840*/  LDG.E.U16 R14, desc[UR6][R18.64] ;  /* 0x00000006120e7981 */ /* 0x000f28000c1e1500 */
[----:B------:R-:W5:Y:S04]  /*0850*/  LDG.E.U16 R9, desc[UR6][R18.64+-0x2] ;  /* 0xfffffe0612097981 */ /* 0x000f68000c1e1500 */
[----:B------:R-:W2:Y:S04]  /*0860*/  LDG.E R7, desc[UR6][R10.64+0x8] ;  /* 0x000008060a077981 */ /* 0x000ea8000c1e1900 */
[----:B------:R0:W2:Y:S01]  /*0870*/  LDG.E R8, desc[UR6][R10.64] ;  /* 0x000000060a087981 */ /* 0x0000a2000c1e1900 */
[----:B---3--:R-:W-:-:S05]  /*0880*/  @P0 IMAD.WIDE.U32 R16, R5, 0x8, R16 ;  /* 0x0000000805100825 */ /* 0x008fca00078e0010 */
[----:B------:R-:W3:Y:S01]  /*0890*/  @P0 LDG.E R15, desc[UR6][R16.64+-0x8] ;  /* 0xfffff806100f0981 */ /* 0x000ee2000c1e1900 */
[----:B------:R-:W-:Y:S01]  /*08a0*/  BSSY.RECONVERGENT B0, `(.L_x_1) ;  /* 0x0000053000007945 */ /* 0x000fe20003800200 */
[----:B0-----:R-:W-:-:S04]  /*08b0*/  IMAD.IADD R11, R6, 0x1, R5 ;  /* 0x00000001060b7824 */ /* 0x001fc800078e0205 */
[----:B------:R-:W-:Y:S02]  /*08c0*/  IMAD R11, R11, UR4, RZ ;  /* 0x000000040b0b7c24 */ /* 0x000fe4000f8e02ff */
[----:B----4-:R-:W-:Y:S02]  /*08d0*/  HADD2.F32 R20, -RZ, R14.H0_H0 ;  /* 0x2000000eff147230 */ /* 0x010fe40000004100 */
[----:B-----5:R-:W-:-:S03]  /*08e0*/  HADD2.F32 R14, -RZ, R9.H0_H0 ;  /* 0x20000009ff0e7230 */ /* 0x020fc60000004100 */
[----:B------:R-:W-:Y:S01]  /*08f0*/  FADD R20, R20, 1 ;  /* 0x3f80000014147421 */ /* 0x000fe20000000000 */
[----:B--2---:R-:W-:Y:S01]  /*0900*/  I2FP.F32.S32 R9, R7 ;  /* 0x0000000700097245 */ /* 0x004fe20000201400 */
[----:B------:R-:W-:Y:S01]  /*0910*/  FADD R14, R14, 1 ;  /* 0x3f8000000e0e7421 */ /* 0x000fe20000000000 */
[----:B------:R-:W-:-:S03]  /*0920*/  I2FP.F32.S32 R18, R8 ;  /* 0x0000000800127245 */ /* 0x000fc60000201400 */
[----:B------:R-:W-:Y:S02]  /*0930*/  FMUL R20, R9, R20 ;  /* 0x0000001409147220 */ /* 0x000fe40000400000 */
[----:B------:R-:W-:Y:S02]  /*0940*/  FMUL R14, R18, R14 ;  /* 0x0000000e120e7220 */ /* 0x000fe40000400000 */
[-C--:B------:R-:W-:Y:S01]  /*0950*/  FFMA R26, R20, R25.reuse, -0.5 ;  /* 0xbf000000141a7423 */ /* 0x080fe20000000019 */
[----:B---3--:R-:W-:Y:S02]  /*0960*/  IMAD R10, R2, UR5, R15 ;  /* 0x00000005020a7c24 */ /* 0x008fe4000f8e020f */
[----:B------:R-:W-:Y:S02]  /*0970*/  FFMA R25, R14, R25, -0.5 ;  /* 0xbf0000000e197423 */ /* 0x000fe40000000019 */
[----:B------:R-:W-:-:S04]  /*0980*/  FSETP.GT.AND P0, PT, R26, -1, PT ;  /* 0xbf8000001a00780b */ /* 0x000fc80003f04000 */
[----:B------:R-:W-:-:S04]  /*0990*/  FSETP.LEU.OR P0, PT, R25, -1, !P0 ;  /* 0xbf8000001900780b */ /* 0x000fc8000470b400 */
[----:B------:R-:W-:-:S04]  /*09a0*/  FSETP.GEU.OR P0, PT, R25, R18, P0 ;  /* 0x000000121900720b */ /* 0x000fc8000070e400 */
[----:B------:R-:W-:-:S13]  /*09b0*/  FSETP.GEU.OR P0, PT, R26, R9, P0 ;  /* 0x000000091a00720b */ /* 0x000fda000070e400 */
[----:B------:R-:W-:Y:S05]  /*09c0*/  @P0 BRA `(.L_x_2) ;  /* 0x0000000400000947 */ /* 0x000fea0003800000 */
[----:B------:R-:W0:Y:S08]  /*09d0*/  F2I.FLOOR.NTZ R22, R25 ;  /* 0x0000001900167305 */ /* 0x000e300000207100 */
[----:B------:R-:W1:Y:S01]  /*09e0*/  F2I.FLOOR.NTZ R27, R26 ;  /* 0x0000001a001b7305 */ /* 0x000e620000207100 */
[----:B0-----:R-:W-:-:S04]  /*09f0*/  IADD3 R19, PT, PT, R22, 0x1, RZ ;  /* 0x0000000116137810 */ /* 0x001fc80007ffe0ff */
[----:B------:R-:W-:Y:S02]  /*0a00*/  ISETP.GE.AND P0, PT, R19, R8, PT ;  /* 0x000000081300720c */ /* 0x000fe40003f06270 */
[----:B-1----:R-:W-:Y:S02]  /*0a10*/  LOP3.LUT R14, R22, R27, RZ, 0xfc, !PT ;  /* 0x0000001b160e7212 */ /* 0x002fe400078efcff */
[C---:B------:R-:W-:Y:S02]  /*0a20*/  ISETP.LT.OR P0, PT, R27.reuse, RZ, P0 ;  /* 0x000000ff1b00720c */ /* 0x040fe40000701670 */
[----:B------:R-:W-:Y:S02]  /*0a30*/  ISETP.GE.AND P2, PT, R14, RZ, PT ;  /* 0x000000ff0e00720c */ /* 0x000fe40003f46270 */
[----:B------:R-:W-:-:S04]  /*0a40*/  IADD3 R18, PT, PT, R27, 0x1, RZ ;  /* 0x000000011b127810 */ /* 0x000fc80007ffe0ff */
[----:B------:R-:W-:-:S04]  /*0a50*/  ISETP.GE.AND P1, PT, R18, R7, PT ;  /* 0x000000071200720c */ /* 0x000fc80003f26270 */
[----:B------:R-:W-:Y:S01]  /*0a60*/  ISETP.GE.OR P3, PT, R19, R8, P1 ;  /* 0x000000081300720c */ /* 0x000fe20000f66670 */
[----:B------:R-:W0:Y:S02]  /*0a70*/  @!P0 LDC R21, c[0x0][0x3b4] ;  /* 0x0000ed00ff158b82 */ /* 0x000e240000000800 */
[----:B------:R-:W-:-:S05]  /*0a80*/  @P2 IMAD R16, R7, R22, R10 ;  /* 0x0000001607102224 */ /* 0x000fca00078e020a */
[----:B------:R-:W-:Y:S01]  /*0a90*/  @P2 IADD3 R17, PT, PT, R27, R16, RZ ;  /* 0x000000101b112210 */ /* 0x000fe20007ffe0ff */
[----:B------:R-:W1:Y:S08]  /*0aa0*/  @P2 LDC R20, c[0x0][0x3b4] ;  /* 0x0000ed00ff142b82 */ /* 0x000e700000000800 */
[----:B------:R-:W2:Y:S01]  /*0ab0*/  @P2 LDC.64 R14, c[0x0][0x380] ;  /* 0x0000e000ff0e2b82 */ /* 0x000ea20000000a00 */
[----:B------:R-:W-:-:S07]  /*0ac0*/  ISETP.LT.OR P1, PT, R22, RZ, P1 ;  /* 0x000000ff1600720c */ /* 0x000fce0000f21670 */
[----:B------:R-:W3:Y:S01]  /*0ad0*/  @!P3 LDC R29, c[0x0][0x3b4] ;  /* 0x0000ed00ff1dbb82 */ /* 0x000ee20000000800 */
[----:B-1----:R-:W-:-:S04]  /*0ae0*/  @P2 IMAD R17, R17, R20, R4 ;  /* 0x0000001411112224 */ /* 0x002fc800078e0204 */
[----:B--2---:R-:W-:-:S03]  /*0af0*/  @P2 IMAD.WIDE R16, R17, 0x2, R14 ;  /* 0x0000000211102825 */ /* 0x004fc600078e020e */
[----:B------:R-:W1:Y:S01]  /*0b00*/  @!P0 LDC.64 R14, c[0x0][0x380] ;  /* 0x0000e000ff0e8b82 */ /* 0x000e620000000a00 */
[----:B------:R-:W-:Y:S01]  /*0b10*/  @!P0 IMAD.IADD R20, R10, 0x1, R27 ;  /* 0x000000010a148824 */ /* 0x000fe200078e021b */
[----:B------:R2:W4:Y:S01]  /*0b20*/  @P2 LDG.E.U16 R23, desc[UR6][R16.64] ;  /* 0x0000000610172981 */ /* 0x000522000c1e1500 */
[C---:B------:R-:W-:Y:S02]  /*0b30*/  @!P1 IMAD R28, R7.reuse, R22, R10 ;  /* 0x00000016071c9224 */ /* 0x040fe400078e020a */
[CC--:B------:R-:W-:Y:S02]  /*0b40*/  @!P0 IMAD R20, R7.reuse, R19.reuse, R20 ;  /* 0x0000001307148224 */ /* 0x0c0fe400078e0214 */
[----:B------:R-:W-:Y:S02]  /*0b50*/  @!P3 IMAD R19, R7, R19, R10 ;  /* 0x000000130713b224 */ /* 0x000fe400078e020a */
[----:B0-----:R-:W-:-:S03]  /*0b60*/  @!P0 IMAD R21, R20, R21, R4 ;  /* 0x0000001514158224 */ /* 0x001fc600078e0204 */
[C---:B------:R-:W-:Y:S01]  /*0b70*/  @!P3 IADD3 R20, PT, PT, R18.reuse, R19, RZ ;  /* 0x000000131214b210 */ /* 0x040fe20007ffe0ff */
[----:B--2---:R-:W0:Y:S01]  /*0b80*/  @!P3 LDC.64 R16, c[0x0][0x380] ;  /* 0x0000e000ff10bb82 */ /* 0x004e220000000a00 */
[----:B------:R-:W-:-:S03]  /*0b90*/  @!P1 IADD3 R19, PT, PT, R18, R28, RZ ;  /* 0x0000001c12139210 */ /* 0x000fc60007ffe0ff */
[----:B---3--:R-:W-:Y:S02]  /*0ba0*/  @!P3 IMAD R29, R20, R29, R4 ;  /* 0x0000001d141db224 */ /* 0x008fe400078e0204 */
[----:B-1----:R-:W-:Y:S02]  /*0bb0*/  @!P0 IMAD.WIDE R14, R21, 0x2, R14 ;  /* 0x00000002150e8825 */ /* 0x002fe400078e020e */
[----:B------:R-:W1:Y:S04]  /*0bc0*/  @!P1 LDC R21, c[0x0][0x3b4] ;  /* 0x0000ed00ff159b82 */ /* 0x000e680000000800 */
[----:B------:R2:W3:Y:S01]  /*0bd0*/  @!P0 LDG.E.U16 R15, desc[UR6][R14.64] ;  /* 0x000000060e0f8981 */ /* 0x0004e2000c1e1500 */
[----:B0-----:R-:W-:-:S06]  /*0be0*/  @!P3 IMAD.WIDE R16, R29, 0x2, R16 ;  /* 0x000000021d10b825 */ /* 0x001fcc00078e0210 */
[----:B------:R0:W5:Y:S01]  /*0bf0*/  @!P3 LDG.E.U16 R17, desc[UR6][R16.64] ;  /* 0x000000061011b981 */ /* 0x000162000c1e1500 */
[----:B-1----:R-:W-:Y:S02]  /*0c00*/  @!P1 IMAD R21, R19, R21, R4 ;  /* 0x0000001513159224 */ /* 0x002fe400078e0204 */
[----:B------:R-:W1:Y:S02]  /*0c10*/  @!P1 LDC.64 R18, c[0x0][0x380] ;  /* 0x0000e000ff129b82 */ /* 0x000e640000000a00 */
[----:B-1----:R-:W-:-:S06]  /*0c20*/  @!P1 IMAD.WIDE R18, R21, 0x2, R18 ;  /* 0x0000000215129825 */ /* 0x002fcc00078e0212 */
[----:B------:R-:W1:Y:S01]  /*0c30*/  LDC.64 R20, c[0x0][0x3a0] ;  /* 0x0000e800ff147b82 */ /* 0x000e620000000a00 */
[----:B------:R-:W3:Y:S01]  /*0c40*/  @!P1 LDG.E.U16 R19, desc[UR6][R18.64] ;  /* 0x0000000612139981 */ /* 0x000ee2000c1e1500 */
[----:B-1----:R-:W-:-:S06]  /*0c50*/  IMAD.WIDE R20, R11, 0x2, R20 ;  /* 0x000000020b147825 */ /* 0x002fcc00078e0214 */
[----:B------:R1:W5:Y:S01]  /*0c60*/  LDG.E.U16 R21, desc[UR6][R20.64] ;  /* 0x0000000614157981 */ /* 0x000362000c1e1500 */
[----:B------:R-:W-:Y:S02]  /*0c70*/  I2FP.F32.S32 R22, R22 ;  /* 0x0000001600167245 */ /* 0x000fe40000201400 */
[----:B------:R-:W-:-:S03]  /*0c80*/  I2FP.F32.S32 R27, R27 ;  /* 0x0000001b001b7245 */ /* 0x000fc60000201400 */
[--C-:B------:R-:W-:Y:S02]  /*0c90*/  FADD R28, -R25, R22.reuse ;  /* 0x00000016191c7221 */ /* 0x100fe40000000100 */
[--C-:B------:R-:W-:Y:S02]  /*0ca0*/  FADD R29, -R26, R27.reuse ;  /* 0x0000001b1a1d7221 */ /* 0x100fe40000000100 */
[----:B------:R-:W-:Y:S02]  /*0cb0*/  FADD R28, R28, 1 ;  /* 0x3f8000001c1c7421 */ /* 0x000fe40000000000 */
[----:B------:R-:W-:Y:S01]  /*0cc0*/  FADD R29, R29, 1 ;  /* 0x3f8000001d1d7421 */ /* 0x000fe20000000000 */
[----:B------:R-:W-:Y:S02]  /*0cd0*/  FADD R26, R26, -R27 ;  /* 0x8000001b1a1a7221 */ /* 0x000fe40000000000 */
[----:B--2---:R-:W-:Y:S02]  /*0ce0*/  F2FP.F16.F32.PACK_AB R14, RZ, R28 ;  /* 0x0000001cff0e723e */ /* 0x004fe400000000ff */
[----:B0-----:R-:W-:Y:S01]  /*0cf0*/  F2FP.F16.F32.PACK_AB R16, RZ, R29 ;  /* 0x0000001dff10723e */ /* 0x001fe200000000ff */
[----:B------:R-:W-:Y:S01]  /*0d00*/  FADD R22, R25, -R22 ;  /* 0x8000001619167221 */ /* 0x000fe20000000000 */
[----:B------:R-:W-:-:S03]  /*0d10*/  F2FP.F16.F32.PACK_AB R26, RZ, R26 ;  /* 0x0000001aff1a723e */ /* 0x000fc600000000ff */
[C---:B-1----:R-:W-:Y:S01]  /*0d20*/  @P2 HMUL2 R20, R14.reuse.H0_H0, R16.H0_H0 ;  /* 0x200000100e142232 */ /* 0x042fe20000000800 */
[----:B------:R-:W-:Y:S01]  /*0d30*/  PRMT R18, RZ, 0x7610, R18 ;  /* 0x00007610ff127816 */ /* 0x000fe20000000012 */
[----:B------:R-:W-:Y:S01]  /*0d40*/  @!P1 HMUL2 R14, R14.H0_H0, R26.H0_H0 ;  /* 0x2000001a0e0e9232 */ /* 0x000fe20000000800 */
[----:B------:R-:W-:-:S05]  /*0d50*/  F2FP.F16.F32.PACK_AB R22, RZ, R22 ;  /* 0x00000016ff16723e */ /* 0x000fca00000000ff */
[----:B------:R-:W-:Y:S02]  /*0d60*/  @!P0 HMUL2 R16, R22.H0_H0, R16.H0_H0 ;  /* 0x2000001016108232 */ /* 0x000fe40000000800 */
[----:B----4-:R-:W-:-:S04]  /*0d70*/  @P2 HFMA2 R18, R23.H0_H0, R20.H0_H0, RZ.H0_H0 ;  /* 0x2000001417122231 */ /* 0x010fc800000408ff */
[----:B---3--:R-:W-:Y:S02]  /*0d80*/  @!P1 HFMA2 R18, R19.H0_H0, R14.H0_H0, R18.H0_H0 ;  /* 0x2000000e13129231 */ /* 0x008fe40000040812 */
[----:B------:R-:W-:Y:S02]  /*0d90*/  @!P3 HMUL2 R14, R22.H0_H0, R26.H0_H0 ;  /* 0x2000001a160eb232 */ /* 0x000fe40000000800 */
[----:B------:R-:W-:-:S04]  /*0da0*/  @!P0 HFMA2 R18, R15.H0_H0, R16.H0_H0, R18.H0_H0 ;  /* 0x200000100f128231 */ /* 0x000fc80000040812 */
[----:B-----5:R-:W-:-:S04]  /*0db0*/  @!P3 HFMA2 R18, R17.H0_H0, R14.H0_H0, R18.H0_H0 ;  /* 0x2000000e1112b231 */ /* 0x020fc80000040812 */
[----:B------:R-:W-:-:S07]  /*0dc0*/  HFMA2 R24, R21.H0_H0, R18.H0_H0, R24.H0_H0 ;  /* 0x2000001215187231 */ /* 0x000fce0000040818 */
.L_x_2:
[----:B------:R-:W-:Y:S05]  /*0dd0*/  BSYNC.RECONVERGENT B0 ;  /* 0x0000000000007941 */ /* 0x000fea0003800200 */
.L_x_1:
[----:B------:R-:W-:-:S04]  /*0de0*/  UIADD3 UR4, UPT, UPT, -UR4, 0x1, URZ ;  /* 0x0000000104047890 */ /* 0x000fc8000fffe1ff */
[----:B------:R-:W-:-:S09]  /*0df0*/  UISETP.NE.AND UP0, UPT, UR4, URZ, UPT ;  /* 0x000000ff0400728c */ /* 0x000fd2000bf05270 */
[----:B------:R-:W-:Y:S05]  /*0e00*/  BRA.U !UP0, `(.L_x_3) ;  /* 0x00000005086c7547 */ /* 0x000fea000b800000 */
[----:B------:R-:W-:Y:S02]  /*0e10*/  IADD3 R11, PT, PT, R11, 0x1, RZ ;  /* 0x000000010b0b7810 */ /* 0x000fe40007ffe0ff */
[----:B------:R-:W-:-:S07]  /*0e20*/  IADD3 R3, PT, PT, R3, 0x2, RZ ;  /* 0x0000000203037810 */ /* 0x000fce0007ffe0ff */
.L_x_6:
[----:B------:R-:W-:-:S05]  /*0e30*/  IMAD.WIDE R14, R3, 0x2, R12 ;  /* 0x00000002030e7825 */ /* 0x000fca00078e020c */
[----:B------:R-:W2:Y:S04]  /*0e40*/  LDG.E.U16 R17, desc[UR6][R14.64] ;  /* 0x000000060e117981 */ /* 0x000ea8000c1e1500 */
[----:B------:R-:W3:Y:S01]  /*0e50*/  LDG.E.U16 R16, desc[UR6][R14.64+-0x2] ;  /* 0xfffffe060e107981 */ /* 0x000ee2000c1e1500 */
[----:B------:R-:W-:Y:S01]  /*0e60*/  IMAD.MOV.U32 R27, RZ, RZ, 0x3f000000 ;  /* 0x3f000000ff1b7424 */ /* 0x000fe200078e00ff */
[----:B------:R-:W-:Y:S01]  /*0e70*/  UIADD3 UR4, UPT, UPT, UR4, 0x1, URZ ;  /* 0x0000000104047890 */ /* 0x000fe2000fffe0ff */
[----:B------:R-:W-:Y:S03]  /*0e80*/  BSSY.RECONVERGENT B0, `(.L_x_4) ;  /* 0x0000050000007945 */ /* 0x000fe60003800200 */
[----:B------:R-:W-:Y:S01]  /*0e90*/  UISETP.NE.AND UP0, UPT, UR4, URZ, UPT ;  /* 0x000000ff0400728c */ /* 0x000fe2000bf05270 */
[----:B--2---:R-:W-:-:S02]  /*0ea0*/  HADD2.F32 R17, -RZ, R17.H0_H0 ;  /* 0x20000011ff117230 */ /* 0x004fc40000004100 */
[----:B---3--:R-:W-:-:S03]  /*0eb0*/  HADD2.F32 R16, -RZ, R16.H0_H0 ;  /* 0x20000010ff107230 */ /* 0x008fc60000004100 */
[----:B------:R-:W-:Y:S01]  /*0ec0*/  FADD R18, R17, 1 ;  /* 0x3f80000011127421 */ /* 0x000fe20000000000 */
[----:B------:R-:W-:Y:S01]  /*0ed0*/  I2FP.F32.S32 R17, R8 ;  /* 0x0000000800117245 */ /* 0x000fe20000201400 */
[----:B------:R-:W-:Y:S02]  /*0ee0*/  FADD R16, R16, 1 ;  /* 0x3f80000010107421 */ /* 0x000fe40000000000 */
[----:B------:R-:W-:Y:S02]  /*0ef0*/  FMUL R18, R9, R18 ;  /* 0x0000001209127220 */ /* 0x000fe40000400000 */
[----:B------:R-:W-:Y:S02]  /*0f00*/  FMUL R16, R17, R16 ;  /* 0x0000001011107220 */ /* 0x000fe40000400000 */
[-C--:B------:R-:W-:Y:S02]  /*0f10*/  FFMA R26, R18, R27.reuse, -0.5 ;  /* 0xbf000000121a7423 */ /* 0x080fe4000000001b */
[----:B------:R-:W-:-:S03]  /*0f20*/  FFMA R27, R16, R27, -0.5 ;  /* 0xbf000000101b7423 */ /* 0x000fc6000000001b */
        /* <DEDUP_REMOVED lines=14> */
[----:B------:R-:W-:-:S03]  /*1010*/  ISETP.GE.OR P3, PT, R29, R8, P1 ;  /* 0x000000081d00720c */ /* 0x000fc60000f66670 */
[----:B------:R-:W0:Y:S01]  /*1020*/  @P2 LDC R19, c[0x0][0x3b4] ;  /* 0x0000ed00ff132b82 */ /* 0x000e220000000800 */
[----:B------:R-:W-:-:S05]  /*1030*/  @P2 IMAD R16, R7, R22, R10 ;  /* 0x0000001607102224 */ /* 0x000fca00078e020a */
[-C--:B------:R-:W-:Y:S02]  /*1040*/  @P2 IADD3 R17, PT, PT, R16, R25.reuse, RZ ;  /* 0x0000001910112210 */ /* 0x080fe40007ffe0ff */
[----:B------:R-:W1:Y:S01]  /*1050*/  @P2 LDC.64 R14, c[0x0][0x380] ;  /* 0x0000e000ff0e2b82 */ /* 0x000e620000000a00 */
[----:B------:R-:W-:Y:S02]  /*1060*/  ISETP.LT.OR P1, PT, R22, RZ, P1 ;  /* 0x000000ff1600720c */ /* 0x000fe40000f21670 */
[----:B------:R-:W-:-:S05]  /*1070*/  @!P0 IADD3 R20, PT, PT, R10, R25, RZ ;  /* 0x000000190a148210 */ /* 0x000fca0007ffe0ff */
[----:B------:R-:W2:Y:S01]  /*1080*/  @!P3 LDC R21, c[0x0][0x3b4] ;  /* 0x0000ed00ff15bb82 */ /* 0x000ea20000000800 */
[----:B0-----:R-:W-:-:S07]  /*1090*/  @P2 IMAD R17, R17, R19, R4 ;  /* 0x0000001311112224 */ /* 0x001fce00078e0204 */
[----:B------:R-:W0:Y:S01]  /*10a0*/  @!P0 LDC R19, c[0x0][0x3b4] ;  /* 0x0000ed00ff138b82 */ /* 0x000e220000000800 */
[CC--:B------:R-:W-:Y:S02]  /*10b0*/  @!P0 IMAD R20, R7.reuse, R29.reuse, R20 ;  /* 0x0000001d07148224 */ /* 0x0c0fe400078e0214 */
[----:B------:R-:W-:Y:S02]  /*10c0*/  @!P3 IMAD R29, R7, R29, R10 ;  /* 0x0000001d071db224 */ /* 0x000fe400078e020a */
[----:B-1----:R-:W-:-:S03]  /*10d0*/  @P2 IMAD.WIDE R16, R17, 0x2, R14 ;  /* 0x0000000211102825 */ /* 0x002fc600078e020e */
[----:B------:R-:W1:Y:S01]  /*10e0*/  @!P0 LDC.64 R14, c[0x0][0x380] ;  /* 0x0000e000ff0e8b82 */ /* 0x000e620000000a00 */
[----:B------:R-:W-:Y:S01]  /*10f0*/  @!P3 IMAD.IADD R29, R29, 0x1, R18 ;  /* 0x000000011d1db824 */ /* 0x000fe200078e0212 */
[----:B------:R3:W4:Y:S03]  /*1100*/  @P2 LDG.E.U16 R23, desc[UR6][R16.64] ;  /* 0x0000000610172981 */ /* 0x000726000c1e1500 */
[----:B--2---:R-:W-:-:S03]  /*1110*/  @!P3 IMAD R21, R29, R21, R4 ;  /* 0x000000151d15b224 */ /* 0x004fc600078e0204 */
[----:B---3--:R-:W2:Y:S01]  /*1120*/  @!P3 LDC.64 R16, c[0x0][0x380] ;  /* 0x0000e000ff10bb82 */ /* 0x008ea20000000a00 */
[----:B0-----:R-:W-:Y:S02]  /*1130*/  @!P0 IMAD R20, R20, R19, R4 ;  /* 0x0000001314148224 */ /* 0x001fe400078e0204 */
[----:B------:R-:W-:-:S05]  /*1140*/  @!P1 IMAD R19, R7, R22, R10 ;  /* 0x0000001607139224 */ /* 0x000fca00078e020a */
[----:B------:R-:W-:Y:S01]  /*1150*/  @!P1 IADD3 R19, PT, PT, R19, R18, RZ ;  /* 0x0000001213139210 */ /* 0x000fe20007ffe0ff */
[----:B-1----:R-:W-:Y:S01]  /*1160*/  @!P0 IMAD.WIDE R14, R20, 0x2, R14 ;  /* 0x00000002140e8825 */ /* 0x002fe200078e020e */
[----:B------:R-:W0:Y:S05]  /*1170*/  @!P1 LDC R18, c[0x0][0x3b4] ;  /* 0x0000ed00ff129b82 */ /* 0x000e2a0000000800 */
[----:B------:R1:W3:Y:S01]  /*1180*/  @!P0 LDG.E.U16 R15, desc[UR6][R14.64] ;  /* 0x000000060e0f8981 */ /* 0x0002e2000c1e1500 */
[----:B--2---:R-:W-:-:S06]  /*1190*/  @!P3 IMAD.WIDE R16, R21, 0x2, R16 ;  /* 0x000000021510b825 */ /* 0x004fcc00078e0210 */
[----:B------:R2:W5:Y:S01]  /*11a0*/  @!P3 LDG.E.U16 R17, desc[UR6][R16.64] ;  /* 0x000000061011b981 */ /* 0x000562000c1e1500 */
[----:B0-----:R-:W-:Y:S02]  /*11b0*/  @!P1 IMAD R21, R19, R18, R4 ;  /* 0x0000001213159224 */ /* 0x001fe400078e0204 */
[----:B------:R-:W0:Y:S02]  /*11c0*/  @!P1 LDC.64 R18, c[0x0][0x380] ;  /* 0x0000e000ff129b82 */ /* 0x000e240000000a00 */
[----:B0-----:R-:W-:-:S06]  /*11d0*/  @!P1 IMAD.WIDE R18, R21, 0x2, R18 ;  /* 0x0000000215129825 */ /* 0x001fcc00078e0212 */
[----:B------:R-:W0:Y:S01]  /*11e0*/  LDC.64 R20, c[0x0][0x3a0] ;  /* 0x0000e800ff147b82 */ /* 0x000e220000000a00 */
[----:B------:R2:W3:Y:S01]  /*11f0*/  @!P1 LDG.E.U16 R19, desc[UR6][R18.64] ;  /* 0x0000000612139981 */ /* 0x0004e2000c1e1500 */
[----:B0-----:R-:W-:-:S06]  /*1200*/  IMAD.WIDE R20, R11, 0x2, R20 ;  /* 0x000000020b147825 */ /* 0x001fcc00078e0214 */
[----:B------:R0:W5:Y:S01]  /*1210*/  LDG.E.U16 R21, desc[UR6][R20.64] ;  /* 0x0000000614157981 */ /* 0x000162000c1e1500 */
[----:B------:R-:W-:Y:S02]  /*1220*/  I2FP.F32.S32 R22, R22 ;  /* 0x0000001600167245 */ /* 0x000fe40000201400 */
[----:B------:R-:W-:-:S03]  /*1230*/  I2FP.F32.S32 R25, R25 ;  /* 0x0000001900197245 */ /* 0x000fc60000201400 */
[--C-:B------:R-:W-:Y:S02]  /*1240*/  FADD R28, R22, -R27.reuse ;  /* 0x8000001b161c7221 */ /* 0x100fe40000000000 */
[--C-:B------:R-:W-:Y:S02]  /*1250*/  FADD R29, R25, -R26.reuse ;  /* 0x8000001a191d7221 */ /* 0x100fe40000000000 */
[----:B------:R-:W-:Y:S02]  /*1260*/  FADD R28, R28, 1 ;  /* 0x3f8000001c1c7421 */ /* 0x000fe40000000000 */
[----:B------:R-:W-:Y:S01]  /*1270*/  FADD R29, R29, 1 ;  /* 0x3f8000001d1d7421 */ /* 0x000fe20000000000 */
[----:B------:R-:W-:Y:S02]  /*1280*/  FADD R25, -R25, R26 ;  /* 0x0000001a19197221 */ /* 0x000fe40000000100 */
[----:B-1----:R-:W-:Y:S02]  /*1290*/  F2FP.F16.F32.PACK_AB R14, RZ, R28 ;  /* 0x0000001cff0e723e */ /* 0x002fe400000000ff */
[----:B--2---:R-:W-:Y:S01]  /*12a0*/  F2FP.F16.F32.PACK_AB R16, RZ, R29 ;  /* 0x0000001dff10723e */ /* 0x004fe200000000ff */
[----:B------:R-:W-:Y:S01]  /*12b0*/  FADD R22, -R22, R27 ;  /* 0x0000001b16167221 */ /* 0x000fe20000000100 */
[----:B------:R-:W-:-:S03]  /*12c0*/  F2FP.F16.F32.PACK_AB R25, RZ, R25 ;  /* 0x00000019ff19723e */ /* 0x000fc600000000ff */
[C---:B------:R-:W-:Y:S01]  /*12d0*/  @P2 HMUL2 R18, R14.reuse.H0_H0, R16.H0_H0 ;  /* 0x200000100e122232 */ /* 0x040fe20000000800 */
[----:B0-----:R-:W-:Y:S01]  /*12e0*/  PRMT R20, RZ, 0x7610, R20 ;  /* 0x00007610ff147816 */ /* 0x001fe20000000014 */
        /* <DEDUP_REMOVED lines=9> */
.L_x_5:
[----:B------:R-:W-:Y:S05]  /*1380*/  BSYNC.RECONVERGENT B0 ;  /* 0x0000000000007941 */ /* 0x000fea0003800200 */
.L_x_4:
[----:B------:R-:W-:Y:S02]  /*1390*/  IADD3 R3, PT, PT, R3, 0x2, RZ ;  /* 0x0000000203037810 */ /* 0x000fe40007ffe0ff */
[----:B------:R-:W-:Y:S01]  /*13a0*/  IADD3 R11, PT, PT, R11, 0x1, RZ ;  /* 0x000000010b0b7810 */ /* 0x000fe20007ffe0ff */
[----:B------:R-:W-:Y:S06]  /*13b0*/  BRA.U UP0, `(.L_x_6) ;  /* 0xfffffff9009c7547 */ /* 0x000fec000b83ffff */
.L_x_3:
[----:B------:R-:W0:Y:S01]  /*13c0*/  LDCU UR4, c[0x0][0x3b8] ;  /* 0x00007700ff0477ac */ /* 0x000e220008000800 */
[----:B------:R-:W-:-:S04]  /*13d0*/  IADD3 R5, PT, PT, R5, 0x1, RZ ;  /* 0x0000000105057810 */ /* 0x000fc80007ffe0ff */
[----:B0-----:R-:W-:-:S13]  /*13e0*/  ISETP.NE.AND P0, PT, R5, UR4, PT ;  /* 0x0000000405007c0c */ /* 0x001fda000bf05270 */
[----:B------:R-:W-:Y:S05]  /*13f0*/  @P0 BRA `(.L_x_7) ;  /* 0xfffffff000e00947 */ /* 0x000fea000383ffff */
.L_x_0:
[----:B------:R-:W0:Y:S02]  /*1400*/  LDC.64 R2, c[0x0][0x3c8] ;  /* 0x0000f200ff027b82 */ /* 0x000e240000000a00 */
[----:B0-----:R-:W-:-:S05]  /*1410*/  IMAD.WIDE R2, R0, 0x2, R2 ;  /* 0x0000000200027825 */ /* 0x001fca00078e0202 */
[----:B------:R-:W-:Y:S01]  /*1420*/  STG.E.U16 desc[UR6][R2.64], R24 ;  /* 0x0000001802007986 */ /* 0x000fe2000c101506 */
[----:B------:R-:W-:Y:S05]  /*1430*/  EXIT ;  /* 0x000000000000794d */ /* 0x000fea0003800000 */
.L_x_8:
[----:B------:R-:W-:-:S00]  /*1440*/  BRA `(.L_x_8) ;  /* 0xfffffffc00fc7947 */ /* 0x000fc0000383ffff */
[----:B------:R-:W-:-:S00]  /*1450*/  NOP ;  /* 0x0000000000007918 */ /* 0x000fc00000000000 */
        /* <DEDUP_REMOVED lines=10> */
.L_x_69:


//--------------------- .text._Z24deform_attn_l2_optimizedI6__halfEvPKT_PKlS5_S3_S3_iiiiiiiPS1_ --------------------------
	.section	.text._Z24deform_attn_l2_optimizedI6__halfEvPKT_PKlS5_S3_S3_iiiiiiiPS1_,"ax",@progbits
	.align	128
        .global         _Z24deform_attn_l2_optimizedI6__halfEvPKT_PKlS5_S3_S3_iiiiiiiPS1_
        .type           _Z24deform_attn_l2_optimizedI6__halfEvPKT_PKlS5_S3_S3_iiiiiiiPS1_,@function
        .size           _Z24deform_attn_l2_optimizedI6__halfEvPKT_PKlS5_S3_S3_iiiiiiiPS1_,(.L_x_70 - _Z24deform_attn_l2_optimizedI6__halfEvPKT_PKlS5_S3_S3_iiiiiiiPS1_)
        .other          _Z24deform_attn_l2_optimizedI6__halfEvPKT_PKlS5_S3_S3_iiiiiiiPS1_,@"STO_CUDA_ENTRY STV_DEFAULT"
_Z24deform_attn_l2_optimizedI6__halfEvPKT_PKlS5_S3_S3_iiiiiiiPS1_:
.text._Z24deform_attn_l2_optimizedI6__halfEvPKT_PKlS5_S3_S3_iiiiiiiPS1_:
        /* <DEDUP_REMOVED lines=23> */
[----:B------:R-:W-:Y:S01]  /*0170*/  IADD3 R12, PT, PT, RZ, -R12, RZ ;  /* 0x8000000cff0c7210 */ /* 0x000fe20007ffe0ff */
[----:B0-----:R-:W-:-:S06]  /*0180*/  UISETP.GE.AND UP0, UPT, UR5, 0x1, UPT ;  /* 0x000000010500788c */ /* 0x001fcc000bf06270 */
[----:B--2---:R-:W0:Y:S02]  /*0190*/  MUFU.RCP R2, R2 ;  /* 0x0000000200027308 */ /* 0x004e240000001000 */
[----:B0-----:R-:W-:-:S06]  /*01a0*/  IADD3 R6, PT, PT, R2, 0xffffffe, RZ ;  /* 0x0ffffffe02067810 */ /* 0x001fcc0007ffe0ff */
[----:B------:R0:W2:Y:S02]  /*01b0*/  F2I.FTZ.U32.TRUNC.NTZ R7, R6 ;  /* 0x0000000600077305 */ /* 0x0000a4000021f000 */
[----:B0-----:R-:W-:Y:S01]  /*01c0*/  HFMA2 R6, -RZ, RZ, 0, 0 ;  /* 0x00000000ff067431 */ /* 0x001fe200000001ff */
[----:B--2---:R-:W-:-:S05]  /*01d0*/  IADD3 R8, PT, PT, RZ, -R7, RZ ;  /* 0x80000007ff087210 */ /* 0x004fca0007ffe0ff */
[----:B------:R-:W-:-:S04]  /*01e0*/  IMAD R13, R8, R11, RZ ;  /* 0x0000000b080d7224 */ /* 0x000fc800078e02ff */
[----:B------:R-:W-:Y:S01]  /*01f0*/  IMAD.HI.U32 R8, R7, R13, R6 ;  /* 0x0000000d07087227 */ /* 0x000fe200078e0006 */
[----:B------:R-:W-:Y:S02]  /*0200*/  IADD3 R6, PT, PT, RZ, -R10, RZ ;  /* 0x8000000aff067210 */ /* 0x000fe40007ffe0ff */
[----:B------:R-:W-:-:S03]  /*0210*/  IABS R7, R3 ;  /* 0x0000000300077213 */ /* 0x000fc60000000000 */
[----:B------:R-:W-:Y:S02]  /*0220*/  IMAD.HI.U32 R2, R8, R15, RZ ;  /* 0x0000000f08027227 */ /* 0x000fe400078e00ff */
[----:B------:R-:W0:Y:S02]  /*0230*/  I2F.RP R8, R7 ;  /* 0x0000000700087306 */ /* 0x000e240000209400 */
[----:B------:R-:W-:-:S05]  /*0240*/  IMAD R6, R2, R6, R15 ;  /* 0x0000000602067224 */ /* 0x000fca00078e020f */
[----:B------:R-:W-:Y:S01]  /*0250*/  ISETP.GT.U32.AND P1, PT, R11, R6, PT ;  /* 0x000000060b00720c */ /* 0x000fe20003f24070 */
[----:B0-----:R-:W0:-:S12]  /*0260*/  MUFU.RCP R8, R8 ;  /* 0x0000000800087308 */ /* 0x001e180000001000 */
[----:B------:R-:W-:Y:S01]  /*0270*/  @!P1 IMAD.IADD R6, R6, 0x1, -R11 ;  /* 0x0000000106069824 */ /* 0x000fe200078e0a0b */
[----:B------:R-:W-:Y:S02]  /*0280*/  @!P1 IADD3 R2, PT, PT, R2, 0x1, RZ ;  /* 0x0000000102029810 */ /* 0x000fe40007ffe0ff */
[----:B------:R-:W-:Y:S02]  /*0290*/  ISETP.NE.AND P1, PT, R9, RZ, PT ;  /* 0x000000ff0900720c */ /* 0x000fe40003f25270 */
[----:B------:R-:W-:Y:S02]  /*02a0*/  ISETP.GE.U32.AND P0, PT, R6, R11, PT ;  /* 0x0000000b0600720c */ /* 0x000fe40003f06070 */
[----:B------:R-:W-:-:S04]  /*02b0*/  LOP3.LUT R6, R0, R9, RZ, 0x3c, !PT ;  /* 0x0000000900067212 */ /* 0x000fc800078e3cff */
[----:B------:R-:W-:Y:S02]  /*02c0*/  ISETP.GE.AND P2, PT, R6, RZ, PT ;  /* 0x000000ff0600720c */ /* 0x000fe40003f46270 */
[----:B0-----:R-:W-:-:S04]  /*02d0*/  IADD3 R10, PT, PT, R8, 0xffffffe, RZ ;  /* 0x0ffffffe080a7810 */ /* 0x001fc80007ffe0ff */
[----:B------:R0:W2:Y:S01]  /*02e0*/  F2I.FTZ.U32.TRUNC.NTZ R11, R10 ;  /* 0x0000000a000b7305 */ /* 0x0000a2000021f000 */
[----:B------:R-:W-:-:S06]  /*02f0*/  @P0 IADD3 R2, PT, PT, R2, 0x1, RZ ;  /* 0x0000000102020810 */ /* 0x000fcc0007ffe0ff */
[----:B------:R-:W-:Y:S02]  /*0300*/  @!P2 IADD3 R2, PT, PT, -R2, RZ, RZ ;  /* 0x000000ff0202a210 */ /* 0x000fe40007ffe1ff */
[----:B------:R-:W-:Y:S02]  /*0310*/  @!P1 LOP3.LUT R2, RZ, R9, RZ, 0x33, !PT ;  /* 0x00000009ff029212 */ /* 0x000fe400078e33ff */
[----:B0-----:R-:W-:Y:S02]  /*0320*/  MOV R10, RZ ;  /* 0x000000ff000a7202 */ /* 0x001fe40000000f00 */
[----:B------:R-:W-:Y:S01]  /*0330*/  IADD3 R6, PT, PT, -R2, RZ, RZ ;  /* 0x000000ff02067210 */ /* 0x000fe20007ffe1ff */
[----:B--2---:R-:W-:-:S04]  /*0340*/  IMAD.MOV R8, RZ, RZ, -R11 ;  /* 0x000000ffff087224 */ /* 0x004fc800078e0a0b */
[----:B------:R-:W-:Y:S02]  /*0350*/  IMAD R6, R9, R6, R0 ;  /* 0x0000000609067224 */ /* 0x000fe400078e0200 */
[----:B------:R-:W-:-:S03]  /*0360*/  IMAD R9, R8, R7, RZ ;  /* 0x0000000708097224 */ /* 0x000fc600078e02ff */
[----:B------:R-:W-:Y:S01]  /*0370*/  IABS R8, R6 ;  /* 0x0000000600087213 */ /* 0x000fe20000000000 */
[----:B------:R-:W-:Y:S01]  /*0380*/  IMAD.HI.U32 R10, R11, R9, R10 ;  /* 0x000000090b0a7227 */ /* 0x000fe200078e000a */
[----:B------:R-:W-:Y:S02]  /*0390*/  IABS R11, R5 ;  /* 0x00000005000b7213 */ /* 0x000fe40000000000 */
[----:B------:R-:W-:-:S03]  /*03a0*/  MOV R9, R8 ;  /* 0x0000000800097202 */ /* 0x000fc60000000f00 */
[----:B------:R-:W-:Y:S02]  /*03b0*/  IMAD.MOV.U32 R8, RZ, RZ, R11 ;  /* 0x000000ffff087224 */ /* 0x000fe400078e000b */
[----:B------:R-:W-:Y:S02]  /*03c0*/  IMAD.HI.U32 R10, R10, R9, RZ ;  /* 0x000000090a0a7227 */ /* 0x000fe400078e00ff */
[----:B------:R-:W0:Y:S02]  /*03d0*/  I2F.RP R13, R8 ;  /* 0x00000008000d7306 */ /* 0x000e240000209400 */
[----:B------:R-:W-:-:S05]  /*03e0*/  IMAD R12, R10, R12, R9 ;  /* 0x0000000c0a0c7224 */ /* 0x000fca00078e0209 */
[----:B------:R-:W-:Y:S01]  /*03f0*/  ISETP.GT.U32.AND P1, PT, R7, R12, PT ;  /* 0x0000000c0700720c */ /* 0x000fe20003f24070 */
[----:B0-----:R-:W0:-:S12]  /*0400*/  MUFU.RCP R13, R13 ;  /* 0x0000000d000d7308 */ /* 0x001e180000001000 */
[-C--:B------:R-:W-:Y:S02]  /*0410*/  @!P1 IADD3 R12, PT, PT, R12, -R7.reuse, RZ ;  /* 0x800000070c0c9210 */ /* 0x080fe40007ffe0ff */
[----:B------:R-:W-:Y:S02]  /*0420*/  @!P1 IADD3 R10, PT, PT, R10, 0x1, RZ ;  /* 0x000000010a0a9810 */ /* 0x000fe40007ffe0ff */
[----:B------:R-:W-:Y:S02]  /*0430*/  ISETP.GE.U32.AND P0, PT, R12, R7, PT ;  /* 0x000000070c00720c */ /* 0x000fe40003f06070 */
[----:B------:R-:W-:Y:S02]  /*0440*/  LOP3.LUT R7, R6, R3, RZ, 0x3c, !PT ;  /* 0x0000000306077212 */ /* 0x000fe400078e3cff */
[----:B------:R-:W-:Y:S02]  /*0450*/  ISETP.NE.AND P1, PT, R3, RZ, PT ;  /* 0x000000ff0300720c */ /* 0x000fe40003f25270 */
[----:B------:R-:W-:-:S02]  /*0460*/  ISETP.GE.AND P2, PT, R7, RZ, PT ;  /* 0x000000ff0700720c */ /* 0x000fc40003f46270 */
[----:B0-----:R-:W-:-:S05]  /*0470*/  IADD3 R11, PT, PT, R13, 0xffffffe, RZ ;  /* 0x0ffffffe0d0b7810 */ /* 0x001fca0007ffe0ff */
[----:B------:R-:W-:Y:S01]  /*0480*/  @P0 IADD3 R10, PT, PT, R10, 0x1, RZ ;  /* 0x000000010a0a0810 */ /* 0x000fe20007ffe0ff */
[----:B------:R-:W0:Y:S04]  /*0490*/  F2I.FTZ.U32.TRUNC.NTZ R11, R11 ;  /* 0x0000000b000b7305 */ /* 0x000e28000021f000 */
[----:B------:R-:W-:Y:S02]  /*04a0*/  IMAD.MOV.U32 R7, RZ, RZ, R10 ;  /* 0x000000ffff077224 */ /* 0x000fe400078e000a */
[----:B------:R-:W-:-:S03]  /*04b0*/  HFMA2 R10, -RZ, RZ, 0, 0 ;  /* 0x00000000ff0a7431 */ /* 0x000fc600000001ff */
[----:B------:R-:W-:Y:S02]  /*04c0*/  @!P2 IADD3 R7, PT, PT, -R7, RZ, RZ ;  /* 0x000000ff0707a210 */ /* 0x000fe40007ffe1ff */
[----:B------:R-:W-:-:S04]  /*04d0*/  @!P1 LOP3.LUT R7, RZ, R3, RZ, 0x33, !PT ;  /* 0x00000003ff079212 */ /* 0x000fc800078e33ff */
[----:B------:R-:W-:Y:S01]  /*04e0*/  IADD3 R12, PT, PT, -R7, RZ, RZ ;  /* 0x000000ff070c7210 */ /* 0x000fe20007ffe1ff */
[----:B------:R-:W-:Y:S01]  /*04f0*/  IMAD R7, R2, UR6, R7 ;  /* 0x0000000602077c24 */ /* 0x000fe2000f8e0207 */
[----:B0-----:R-:W-:-:S03]  /*0500*/  IADD3 R13, PT, PT, RZ, -R11, RZ ;  /* 0x8000000bff0d7210 */ /* 0x001fc60007ffe0ff */
[----:B------:R-:W-:Y:S02]  /*0510*/  IMAD R12, R3, R12, R6 ;  /* 0x0000000c030c7224 */ /* 0x000fe400078e0206 */
[----:B------:R-:W-:-:S03]  /*0520*/  IMAD R3, R13, R8, RZ ;  /* 0x000000080d037224 */ /* 0x000fc600078e02ff */
[----:B------:R-:W-:Y:S01]  /*0530*/  IABS R13, R12 ;  /* 0x0000000c000d7213 */ /* 0x000fe20000000000 */
[----:B------:R-:W-:Y:S01]  /*0540*/  IMAD.HI.U32 R10, R11, R3, R10 ;  /* 0x000000030b0a7227 */ /* 0x000fe200078e000a */
[----:B------:R-:W-:-:S03]  /*0550*/  LOP3.LUT R12, R12, R5, RZ, 0x3c, !PT ;  /* 0x000000050c0c7212 */ /* 0x000fc600078e3cff */
[----:B------:R-:W-:Y:S01]  /*0560*/  IMAD.MOV.U32 R11, RZ, RZ, R13 ;  /* 0x000000ffff0b7224 */ /* 0x000fe200078e000d */
[----:B------:R-:W-:-:S03]  /*0570*/  ISETP.GE.AND P2, PT, R12, RZ, PT ;  /* 0x000000ff0c00720c */ /* 0x000fc60003f46270 */
[----:B------:R-:W-:-:S04]  /*0580*/  IMAD.HI.U32 R3, R10, R11, RZ ;  /* 0x0000000b0a037227 */ /* 0x000fc800078e00ff */
[----:B------:R-:W-:Y:S01]  /*0590*/  IMAD.HI.U32 R10, R10, R9, RZ ;  /* 0x000000090a0a7227 */ /* 0x000fe200078e00ff */
[----:B------:R-:W-:-:S04]  /*05a0*/  IADD3 R13, PT, PT, -R3, RZ, RZ ;  /* 0x000000ff030d7210 */ /* 0x000fc80007ffe1ff */
[----:B------:R-:W-:Y:S01]  /*05b0*/  IADD3 R10, PT, PT, -R10, RZ, RZ ;  /* 0x000000ff0a0a7210 */ /* 0x000fe20007ffe1ff */
[----:B------:R-:W-:-:S04]  /*05c0*/  IMAD R11, R8, R13, R11 ;  /* 0x0000000d080b7224 */ /* 0x000fc800078e020b */
[C---:B------:R-:W-:Y:S01]  /*05d0*/  IMAD R9, R8.reuse, R10, R9 ;  /* 0x0000000a08097224 */ /* 0x040fe200078e0209 */
[----:B------:R-:W-:-:S04]  /*05e0*/  ISETP.GT.U32.AND P3, PT, R8, R11, PT ;  /* 0x0000000b0800720c */ /* 0x000fc80003f64070 */
[----:B------:R-:W-:-:S09]  /*05f0*/  ISETP.GT.U32.AND P0, PT, R8, R9, PT ;  /* 0x000000090800720c */ /* 0x000fd20003f04070 */
[-C--:B------:R-:W-:Y:S01]  /*0600*/  @!P3 IADD3 R11, PT, PT, R11, -R8.reuse, RZ ;  /* 0x800000080b0bb210 */ /* 0x080fe20007ffe0ff */
[----:B------:R-:W-:Y:S01]  /*0610*/  @!P3 VIADD R3, R3, 0x1 ;  /* 0x000000010303b836 */ /* 0x000fe20000000000 */
[----:B------:R-:W-:Y:S02]  /*0620*/  ISETP.GE.AND P3, PT, R6, RZ, PT ;  /* 0x000000ff0600720c */ /* 0x000fe40003f66270 */
[-C--:B------:R-:W-:Y:S02]  /*0630*/  @!P0 IADD3 R9, PT, PT, R9, -R8.reuse, RZ ;  /* 0x8000000809098210 */ /* 0x080fe40007ffe0ff */
[----:B------:R-:W-:Y:S02]  /*0640*/  ISETP.GE.U32.AND P0, PT, R11, R8, PT ;  /* 0x000000080b00720c */ /* 0x000fe40003f06070 */
[----:B------:R-:W-:Y:S02]  /*0650*/  ISETP.GT.U32.AND P1, PT, R8, R9, PT ;  /* 0x000000090800720c */ /* 0x000fe40003f24070 */
[----:B------:R-:W-:-:S09]  /*0660*/  LOP3.LUT R6, RZ, R5, RZ, 0x33, !PT ;  /* 0x00000005ff067212 */ /* 0x000fd200078e33ff */
[----:B------:R-:W-:Y:S02]  /*0670*/  @P0 IADD3 R3, PT, PT, R3, 0x1, RZ ;  /* 0x0000000103030810 */ /* 0x000fe40007ffe0ff */
[----:B------:R-:W-:Y:S02]  /*0680*/  ISETP.NE.AND P0, PT, R5, RZ, PT ;  /* 0x000000ff0500720c */ /* 0x000fe40003f05270 */
[----:B------:R-:W-:Y:S02]  /*0690*/  @!P2 IADD3 R3, PT, PT, -R3, RZ, RZ ;  /* 0x000000ff0303a210 */ /* 0x000fe40007ffe1ff */
[----:B------:R-:W-:Y:S02]  /*06a0*/  @!P1 IADD3 R9, PT, PT, R9, -R8, RZ ;  /* 0x8000000809099210 */ /* 0x000fe40007ffe0ff */
[----:B------:R-:W-:Y:S02]  /*06b0*/  SEL R5, R6, R3, !P0 ;  /* 0x0000000306057207 */ /* 0x000fe40004000000 */
[----:B------:R-:W-:-:S03]  /*06c0*/  @!P3 IADD3 R9, PT, PT, -R9, RZ, RZ ;  /* 0x000000ff0909b210 */ /* 0x000fc60007ffe1ff */
[----:B------:R-:W-:Y:S01]  /*06d0*/  IMAD R7, R7, R4, R5 ;  /* 0x0000000407077224 */ /* 0x000fe200078e0205 */
[----:B------:R-:W-:Y:S01]  /*06e0*/  SEL R3, R6, R9, !P0 ;  /* 0x0000000906037207 */ /* 0x000fe20004000000 */
[----:B-1----:R-:W-:Y:S06]  /*06f0*/  BRA.U !UP0, `(.L_x_9) ;  /* 0x0000001108e07547 */ /* 0x002fec000b800000 */
[----:B------:R-:W0:Y:S01]  /*0700*/  LDCU UR4, c[0x0][0x3c0] ;  /* 0x00007800ff0477ac */ /* 0x000e220008000800 */
[----:B------:R-:W-:Y:S01]  /*0710*/  IMAD R5, R7, UR5, RZ ;  /* 0x0000000507057c24 */ /* 0x000fe2000f8e02ff */
[----:B------:R-:W-:Y:S01]  /*0720*/  PRMT R24, RZ, 0x7610, R24 ;  /* 0x00007610ff187816 */ /* 0x000fe20000000018 */
[----:B------:R-:W-:Y:S01]  /*0730*/  IMAD.MOV.U32 R6, RZ, RZ, RZ ;  /* 0x000000ffff067224 */ /* 0x000fe200078e00ff */
[----:B0-----:R-:W-:-:S06]  /*0740*/  UIMAD UR4, UR4, UR5, URZ ;  /* 0x00000005040472a4 */ /* 0x001fcc000f8e02ff */
[----:B------:R-:W-:-:S07]  /*0750*/  IMAD R7, R7, UR4, RZ ;  /* 0x0000000407077c24 */ /* 0x000fce000f8e02ff */
.L_x_18:
[----:B------:R-:W-:Y:S01]  /*0760*/  ISETP.NE.AND P0, PT, R6, RZ, PT ;  /* 0x000000ff0600720c */ /* 0x000fe20003f05270 */
[----:B------:R-:W0:Y:S01]  /*0770*/  LDCU UR6, c[0x0][0x3c0] ;  /* 0x00007800ff0677ac */ /* 0x000e220008000800 */
[----:B-----5:R-:W-:-:S11]  /*0780*/  MOV R11, RZ ;  /* 0x000000ff000b7202 */ /* 0x020fd60000000f00 */
[----:B------:R-:W1:Y:S02]  /*0790*/  @P0 LDC.64 R8, c[0x0][0x390] ;  /* 0x0000e400ff080b82 */ /* 0x000e640000000a00 */
[----:B-1----:R-:W-:-:S05]  /*07a0*/  @P0 IMAD.WIDE.U32 R8, R6, 0x8, R8 ;  /* 0x0000000806080825 */ /* 0x002fca00078e0008 */
[----:B------:R1:W5:Y:S01]  /*07b0*/  @P0 LDG.E.CONSTANT R11, desc[UR8][R8.64+-0x8] ;  /* 0xfffff808080b0981 */ /* 0x000362000c1e9900 */
[----:B0-----:R-:W-:-:S09]  /*07c0*/  UISETP.GE.AND UP0, UPT, UR6, 0x1, UPT ;  /* 0x000000010600788c */ /* 0x001fd2000bf06270 */
[----:B-1----:R-:W-:Y:S05]  /*07d0*/  BRA.U !UP0, `(.L_x_10) ;  /* 0x0000001108987547 */ /* 0x002fea000b800000 */
[----:B------:R-:W0:Y:S01]  /*07e0*/  LDC.64 R12, c[0x0][0x388] ;  /* 0x0000e200ff0c7b82 */ /* 0x000e220000000a00 */
[----:B------:R-:W-:Y:S01]  /*07f0*/  SHF.L.U32 R4, R6, 0x1, RZ ;  /* 0x0000000106047819 */ /* 0x000fe200000006ff */
[----:B------:R-:W1:Y:S04]  /*0800*/  LDCU UR4, c[0x0][0x3ac] ;  /* 0x00007580ff0477ac */ /* 0x000e680008000800 */
[----:B0-----:R-:W-:-:S05]  /*0810*/  IMAD.WIDE.U32 R12, R4, 0x8, R12 ;  /* 0x00000008040c7825 */ /* 0x001fca00078e000c */
[----:B------:R0:W5:Y:S04]  /*0820*/  LDG.E.CONSTANT R8, desc[UR8][R12.64] ;  /* 0x000000080c087981 */ /* 0x000168000c1e9900 */
[----:B------:R0:W5:Y:S01]  /*0830*/  LDG.E.CONSTANT R9, desc[UR8][R12.64+0x8] ;  /* 0x000008080c097981 */ /* 0x000162000c1e9900 */
[----:B------:R-:W-:Y:S01]  /*0840*/  UISETP.NE.AND UP0, UPT, UR6, 0x1, UPT ;  /* 0x000000010600788c */ /* 0x000fe2000bf05270 */
[----:B------:R-:W-:Y:S02]  /*0850*/  HFMA2 R15, -RZ, RZ, 0, 0 ;  /* 0x00000000ff0f7431 */ /* 0x000fe400000001ff */
[----:B-1---5:R-:W-:-:S06]  /*0860*/  IMAD R10, R2, UR4, R11 ;  /* 0x00000004020a7c24 */ /* 0x022fcc000f8e020b */
[----:B0-----:R-:W-:Y:S05]  /*0870*/  BRA.U !UP0, `(.L_x_11) ;  /* 0x0000000d08047547 */ /* 0x001fea000b800000 */
[----:B------:R-:W0:Y:S01]  /*0880*/  LDCU UR4, c[0x0][0x3c0] ;  /* 0x00007800ff0477ac */ /* 0x000e220008000800 */
[C---:B------:R-:W-:Y:S01]  /*0890*/  LEA R11, R5.reuse, R4, 0x1 ;  /* 0x00000004050b7211 */ /* 0x040fe200078e08ff */
[----:B------:R-:W-:Y:S01]  /*08a0*/  IMAD.IADD R21, R5, 0x1, R6 ;  /* 0x0000000105157824 */ /* 0x000fe200078e0206 */
[----:B------:R-:W1:Y:S03]  /*08b0*/  LDCU UR7, c[0x0][0x3c0] ;  /* 0x00007800ff0777ac */ /* 0x000e660008000800 */
[----:B------:R-:W-:Y:S02]  /*08c0*/  IMAD R11, R11, UR6, RZ ;  /* 0x000000060b0b7c24 */ /* 0x000fe4000f8e02ff */
[----:B------:R-:W-:Y:S01]  /*08d0*/  IMAD R21, R21, UR6, RZ ;  /* 0x0000000615157c24 */ /* 0x000fe2000f8e02ff */
[----:B------:R-:W2:Y:S01]  /*08e0*/  LDCU.64 UR12, c[0x0][0x3a0] ;  /* 0x00007400ff0c77ac */ /* 0x000ea20008000a00 */
[----:B0-----:R-:W-:-:S04]  /*08f0*/  ULOP3.LUT UR4, UR4, 0x7ffffffe, URZ, 0xc0, !UPT ;  /* 0x7ffffffe04047892 */ /* 0x001fc8000f8ec0ff */
[----:B------:R-:W-:-:S03]  /*0900*/  UIADD3 UR5, UPT, UPT, -UR4, URZ, URZ ;  /* 0x000000ff04057290 */ /* 0x000fc6000fffe1ff */
[----:B-1----:R-:W-:-:S09]  /*0910*/  UMOV UR4, URZ ;  /* 0x000000ff00047c82 */ /* 0x002fd20008000000 */
.L_x_16:
[----:B------:R-:W0:Y:S02]  /*0920*/  LDC.64 R12, c[0x0][0x398] ;  /* 0x0000e600ff0c7b82 */ /* 0x000e240000000a00 */
[----:B0-----:R-:W-:-:S05]  /*0930*/  IMAD.WIDE R12, R11, 0x2, R12 ;  /* 0x000000020b0c7825 */ /* 0x001fca00078e020c */
[----:B------:R-:W3:Y:S04]  /*0940*/  LDG.E.U16.CONSTANT R14, desc[UR8][R12.64+0x2] ;  /* 0x000002080c0e7981 */ /* 0x000ee8000c1e9500 */
[----:B------:R-:W4:Y:S04]  /*0950*/  LDG.E.U16.CONSTANT R4, desc[UR8][R12.64] ;  /* 0x000000080c047981 */ /* 0x000f28000c1e9500 */
[----:B------:R-:W5:Y:S04]  /*0960*/  LDG.E.U16.CONSTANT R20, desc[UR8][R12.64+0x4] ;  /* 0x000004080c147981 */ /* 0x000f68000c1e9500 */
[----:B------:R-:W2:Y:S01]  /*0970*/  LDG.E.U16.CONSTANT R15, desc[UR8][R12.64+0x6] ;  /* 0x000006080c0f7981 */ /* 0x000ea2000c1e9500 */
[----:B------:R-:W-:Y:S01]  /*0980*/  I2FP.F32.S32 R16, R9 ;  /* 0x0000000900107245 */ /* 0x000fe20000201400 */
[----:B------:R-:W-:Y:S01]  /*0990*/  UIADD3 UR5, UPT, UPT, UR5, 0x2, URZ ;  /* 0x0000000205057890 */ /* 0x000fe2000fffe0ff */
[----:B------:R-:W-:Y:S01]  /*09a0*/  I2FP.F32.S32 R19, R8 ;  /* 0x0000000800137245 */ /* 0x000fe20000201400 */
[----:B------:R-:W-:Y:S01]  /*09b0*/  BSSY.RECONVERGENT B0, `(.L_x_12) ;  /* 0x0000052000007945 */ /* 0x000fe20003800200 */
[----:B------:R-:W-:Y:S01]  /*09c0*/  MOV R17, 0x3f000000 ;  /* 0x3f00000000117802 */ /* 0x000fe20000000f00 */
[----:B------:R-:W-:Y:S01]  /*09d0*/  UISETP.NE.AND UP0, UPT, UR5, URZ, UPT ;  /* 0x000000ff0500728c */ /* 0x000fe2000bf05270 */
[----:B---3--:R-:W-:-:S02]  /*09e0*/  HADD2.F32 R14, -RZ, R14.H0_H0 ;  /* 0x2000000eff0e7230 */ /* 0x008fc40000004100 */
[----:B----4-:R-:W-:-:S03]  /*09f0*/  HADD2.F32 R4, -RZ, R4.H0_H0 ;  /* 0x20000004ff047230 */ /* 0x010fc60000004100 */
[----:B------:R-:W-:Y:S01]  /*0a00*/  FADD R14, R14, 1 ;  /* 0x3f8000000e0e7421 */ /* 0x000fe20000000000 */
[----:B-----5:R-:W-:Y:S02]  /*0a10*/  HADD2.F32 R20, -RZ, R20.H0_H0 ;  /* 0x20000014ff147230 */ /* 0x020fe40000004100 */
[----:B------:R-:W-:Y:S01]  /*0a20*/  FADD R4, R4, 1 ;  /* 0x3f80000004047421 */ /* 0x000fe20000000000 */
[----:B------:R-:W-:-:S03]  /*0a30*/  FMUL R14, R16, R14 ;  /* 0x0000000e100e7220 */ /* 0x000fc60000400000 */
[----:B------:R-:W-:Y:S01]  /*0a40*/  FMUL R4, R19, R4 ;  /* 0x0000000413047220 */ /* 0x000fe20000400000 */
[----:B------:R-:W-:-:S03]  /*0a50*/  FFMA R25, R14, R17, -0.5 ;  /* 0xbf0000000e197423 */ /* 0x000fc60000000011 */
[----:B------:R-:W-:Y:S01]  /*0a60*/  FFMA R26, R4, R17, -0.5 ;  /* 0xbf000000041a7423 */ /* 0x000fe20000000011 */
[----:B--2---:R-:W-:Y:S01]  /*0a70*/  HADD2.F32 R4, -RZ, R15.H0_H0 ;  /* 0x2000000fff047230 */ /* 0x004fe20000004100 */
        /* <DEDUP_REMOVED lines=20> */
[----:B------:R-:W-:Y:S01]  /*0bc0*/  @!P0 IMAD.IADD R19, R10, 0x1, R27 ;  /* 0x000000010a138824 */ /* 0x000fe200078e021b */
[----:B------:R-:W-:-:S06]  /*0bd0*/  ISETP.LT.OR P1, PT, R22, RZ, P1 ;  /* 0x000000ff1600720c */ /* 0x000fcc0000f21670 */
[----:B------:R-:W3:Y:S01]  /*0be0*/  @!P3 LDC R28, c[0x0][0x3b4] ;  /* 0x0000ed00ff1cbb82 */ /* 0x000ee20000000800 */
[----:B-1----:R-:W-:-:S04]  /*0bf0*/  @P2 IMAD R15, R14, R15, R3 ;  /* 0x0000000f0e0f2224 */ /* 0x002fc800078e0203 */
[----:B--2---:R-:W-:-:S03]  /*0c00*/  @P2 IMAD.WIDE R14, R15, 0x2, R12 ;  /* 0x000000020f0e2825 */ /* 0x004fc600078e020c */
[----:B------:R-:W1:Y:S01]  /*0c10*/  @!P0 LDC.64 R12, c[0x0][0x380] ;  /* 0x0000e000ff0c8b82 */ /* 0x000e620000000a00 */
[CC--:B------:R-:W-:Y:S01]  /*0c20*/  @!P0 IMAD R19, R9.reuse, R17.reuse, R19 ;  /* 0x0000001109138224 */ /* 0x0c0fe200078e0213 */
[----:B------:R2:W4:Y:S01]  /*0c30*/  @P2 LDG.E.U16.CONSTANT R23, desc[UR8][R14.64] ;  /* 0x000000080e172981 */ /* 0x000522000c1e9500 */
[--C-:B------:R-:W-:Y:S02]  /*0c40*/  @!P3 IMAD R17, R9, R17, R10.reuse ;  /* 0x000000110911b224 */ /* 0x100fe400078e020a */
[--C-:B0-----:R-:W-:Y:S02]  /*0c50*/  @!P0 IMAD R19, R19, R18, R3.reuse ;  /* 0x0000001213138224 */ /* 0x101fe400078e0203 */
[----:B------:R-:W-:Y:S01]  /*0c60*/  @!P1 IMAD R29, R9, R22, R10 ;  /* 0x00000016091d9224 */ /* 0x000fe200078e020a */
[C---:B------:R-:W-:Y:S01]  /*0c70*/  @!P3 IADD3 R17, PT, PT, R16.reuse, R17, RZ ;  /* 0x000000111011b210 */ /* 0x040fe20007ffe0ff */
[----:B--2---:R-:W0:Y:S03]  /*0c80*/  @!P3 LDC.64 R14, c[0x0][0x380] ;  /* 0x0000e000ff0ebb82 */ /* 0x004e260000000a00 */
[----:B------:R-:W-:Y:S01]  /*0c90*/  @!P1 IADD3 R16, PT, PT, R16, R29, RZ ;  /* 0x0000001d10109210 */ /* 0x000fe20007ffe0ff */
[----:B---3--:R-:W-:-:S02]  /*0ca0*/  @!P3 IMAD R17, R17, R28, R3 ;  /* 0x0000001c1111b224 */ /* 0x008fc400078e0203 */
[----:B-1----:R-:W-:Y:S02]  /*0cb0*/  @!P0 IMAD.WIDE R12, R19, 0x2, R12 ;  /* 0x00000002130c8825 */ /* 0x002fe400078e020c */
[----:B------:R-:W1:Y:S04]  /*0cc0*/  @!P1 LDC R19, c[0x0][0x3b4] ;  /* 0x0000ed00ff139b82 */ /* 0x000e680000000800 */
[----:B------:R2:W3:Y:S01]  /*0cd0*/  @!P0 LDG.E.U16.CONSTANT R13, desc[UR8][R12.64] ;  /* 0x000000080c0d8981 */ /* 0x0004e2000c1e9500 */
[----:B0-----:R-:W-:-:S06]  /*0ce0*/  @!P3 IMAD.WIDE R14, R17, 0x2, R14 ;  /* 0x00000002110eb825 */ /* 0x001fcc00078e020e */
[----:B------:R0:W5:Y:S01]  /*0cf0*/  @!P3 LDG.E.U16.CONSTANT R15, desc[UR8][R14.64] ;  /* 0x000000080e0fb981 */ /* 0x000162000c1e9500 */
[----:B-1----:R-:W-:Y:S02]  /*0d00*/  @!P1 IMAD R19, R16, R19, R3 ;  /* 0x0000001310139224 */ /* 0x002fe400078e0203 */
[----:B------:R-:W1:Y:S02]  /*0d10*/  @!P1 LDC.64 R16, c[0x0][0x380] ;  /* 0x0000e000ff109b82 */ /* 0x000e640000000a00 */
[----:B-1----:R-:W-:-:S06]  /*0d20*/  @!P1 IMAD.WIDE R16, R19, 0x2, R16 ;  /* 0x0000000213109825 */ /* 0x002fcc00078e0210 */
[----:B------:R-:W1:Y:S01]  /*0d30*/  LDC.64 R18, c[0x0][0x3a0] ;  /* 0x0000e800ff127b82 */ /* 0x000e620000000a00 */
[----:B------:R-:W3:Y:S01]  /*0d40*/  @!P1 LDG.E.U16.CONSTANT R17, desc[UR8][R16.64] ;  /* 0x0000000810119981 */ /* 0x000ee2000c1e9500 */
[----:B-1----:R-:W-:-:S06]  /*0d50*/  IMAD.WIDE R18, R21, 0x2, R18 ;  /* 0x0000000215127825 */ /* 0x002fcc00078e0212 */
[----:B------:R1:W5:Y:S01]  /*0d60*/  LDG.E.U16.CONSTANT R19, desc[UR8][R18.64] ;  /* 0x0000000812137981 */ /* 0x000362000c1e9500 */
        /* <DEDUP_REMOVED lines=22> */
.L_x_13:
[----:B------:R-:W-:Y:S05]  /*0ed0*/  BSYNC.RECONVERGENT B0 ;  /* 0x0000000000007941 */ /* 0x000fea0003800200 */
.L_x_12:
[----:B------:R-:W-:Y:S01]  /*0ee0*/  HFMA2 R13, -RZ, RZ, 1.75, 0 ;  /* 0x3f000000ff0d7431 */ /* 0x000fe200000001ff */
[----:B------:R-:W-:Y:S01]  /*0ef0*/  I2FP.F32.S32 R17, R9 ;  /* 0x0000000900117245 */ /* 0x000fe20000201400 */
[----:B------:R-:W-:Y:S01]  /*0f00*/  FADD R4, R4, 1 ;  /* 0x3f80000004047421 */ /* 0x000fe20000000000 */
[----:B------:R-:W-:Y:S01]  /*0f10*/  I2FP.F32.S32 R15, R8 ;  /* 0x00000008000f7245 */ /* 0x000fe20000201400 */
[----:B------:R-:W-:Y:S01]  /*0f20*/  FADD R20, R20, 1 ;  /* 0x3f80000014147421 */ /* 0x000fe20000000000 */
[----:B------:R-:W-:Y:S01]  /*0f30*/  UMOV UR6, UR7 ;  /* 0x0000000700067c82 */ /* 0x000fe20008000000 */
[----:B------:R-:W-:Y:S01]  /*0f40*/  FMUL R4, R17, R4 ;  /* 0x0000000411047220 */ /* 0x000fe20000400000 */
[----:B------:R-:W-:Y:S01]  /*0f50*/  USHF.R.S32.HI UR10, URZ, 0x1f, UR4 ;  /* 0x0000001fff0a7899 */ /* 0x000fe20008011404 */
[----:B------:R-:W-:Y:S01]  /*0f60*/  FMUL R22, R15, R20 ;  /* 0x000000140f167220 */ /* 0x000fe20000400000 */
[----:B------:R-:W-:Y:S01]  /*0f70*/  BSSY.RECONVERGENT B0, `(.L_x_14) ;  /* 0x000004b000007945 */ /* 0x000fe20003800200 */
[----:B------:R-:W-:Y:S01]  /*0f80*/  FFMA R20, R4, R13, -0.5 ;  /* 0xbf00000004147423 */ /* 0x000fe2000000000d */
[----:B------:R-:W-:-:S02]  /*0f90*/  IMAD R4, R6, UR6, R7 ;  /* 0x0000000606047c24 */ /* 0x000fc4000f8e0207 */
[----:B------:R-:W-:Y:S02]  /*0fa0*/  FFMA R22, R22, R13, -0.5 ;  /* 0xbf00000016167423 */ /* 0x000fe4000000000d */
[----:B------:R-:W-:Y:S02]  /*0fb0*/  FSETP.GT.AND P0, PT, R20, -1, PT ;  /* 0xbf8000001400780b */ /* 0x000fe40003f04000 */
[----:B------:R-:W-:Y:S02]  /*0fc0*/  IADD3 R13, P1, PT, R4, UR4, RZ ;  /* 0x00000004040d7c10 */ /* 0x000fe4000ff3e0ff */
[C---:B------:R-:W-:Y:S02]  /*0fd0*/  FSETP.LEU.OR P0, PT, R22.reuse, -1, !P0 ;  /* 0xbf8000001600780b */ /* 0x040fe4000470b400 */
[----:B------:R-:W-:Y:S02]  /*0fe0*/  LEA R12, P2, R13, UR12, 0x1 ;  /* 0x0000000c0d0c7c11 */ /* 0x000fe4000f8408ff */
[----:B------:R-:W-:-:S02]  /*0ff0*/  FSETP.GEU.OR P0, PT, R22, R15, P0 ;  /* 0x0000000f1600720b */ /* 0x000fc4000070e400 */
[----:B------:R-:W-:Y:S02]  /*1000*/  LEA.HI.X.SX32 R4, R4, UR10, 0x1, P1 ;  /* 0x0000000a04047c11 */ /* 0x000fe400088f0eff */
[----:B------:R-:W-:Y:S02]  /*1010*/  FSETP.GEU.OR P0, PT, R20, R17, P0 ;  /* 0x000000111400720b */ /* 0x000fe4000070e400 */
[----:B------:R-:W-:-:S11]  /*1020*/  LEA.HI.X R13, R13, UR13, R4, 0x1, P2 ;  /* 0x0000000d0d0d7c11 */ /* 0x000fd600090f0c04 */
[----:B------:R-:W-:Y:S05]  /*1030*/  @P0 BRA `(.L_x_15) ;  /* 0x0000000000f80947 */ /* 0x000fea0003800000 */
[----:B------:R-:W0:Y:S01]  /*1040*/  F2I.FLOOR.NTZ R4, R22 ;  /* 0x0000001600047305 */ /* 0x000e220000207100 */
[----:B------:R-:W2:Y:S07]  /*1050*/  LDG.E.U16.CONSTANT R13, desc[UR8][R12.64+0x2] ;  /* 0x000002080c0d7981 */ /* 0x000eae000c1e9500 */
[----:B------:R-:W1:Y:S01]  /*1060*/  F2I.FLOOR.NTZ R25, R20 ;  /* 0x0000001400197305 */ /* 0x000e620000207100 */
[----:B0-----:R-:W-:-:S04]  /*1070*/  IADD3 R17, PT, PT, R4, 0x1, RZ ;  /* 0x0000000104117810 */ /* 0x001fc80007ffe0ff */
[----:B------:R-:W-:Y:S02]  /*1080*/  ISETP.GE.AND P0, PT, R17, R8, PT ;  /* 0x000000081100720c */ /* 0x000fe40003f06270 */
[----:B-1----:R-:W-:Y:S01]  /*1090*/  LOP3.LUT R14, R4, R25, RZ, 0xfc, !PT ;  /* 0x00000019040e7212 */ /* 0x002fe200078efcff */
[C---:B------:R-:W-:Y:S01]  /*10a0*/  VIADD R16, R25.reuse, 0x1 ;  /* 0x0000000119107836 */ /* 0x040fe20000000000 */
[----:B------:R-:W-:Y:S02]  /*10b0*/  ISETP.LT.OR P0, PT, R25, RZ, P0 ;  /* 0x000000ff1900720c */ /* 0x000fe40000701670 */
[----:B------:R-:W-:Y:S02]  /*10c0*/  ISETP.GE.AND P2, PT, R14, RZ, PT ;  /* 0x000000ff0e00720c */ /* 0x000fe40003f46270 */
[----:B------:R-:W-:-:S04]  /*10d0*/  ISETP.GE.AND P1, PT, R16, R9, PT ;  /* 0x000000091000720c */ /* 0x000fc80003f26270 */
[----:B------:R-:W-:-:S05]  /*10e0*/  ISETP.GE.OR P3, PT, R17, R8, P1 ;  /* 0x000000081100720c */ /* 0x000fca0000f66670 */
[----:B------:R-:W0:Y:S02]  /*10f0*/  @!P0 LDC R26, c[0x0][0x3b4] ;  /* 0x0000ed00ff1a8b82 */ /* 0x000e240000000800 */
[----:B------:R-:W-:-:S06]  /*1100*/  @P2 IMAD R18, R9, R4, R10 ;  /* 0x0000000409122224 */ /* 0x000fcc00078e020a */
[----:B------:R-:W1:Y:S08]  /*1110*/  @P2 LDC R19, c[0x0][0x3b4] ;  /* 0x0000ed00ff132b82 */ /* 0x000e700000000800 */
[----:B------:R-:W3:Y:S01]  /*1120*/  @P2 LDC.64 R14, c[0x0][0x380] ;  /* 0x0000e000ff0e2b82 */ /* 0x000ee20000000a00 */
[----:B------:R-:W-:Y:S02]  /*1130*/  ISETP.LT.OR P1, PT, R4, RZ, P1 ;  /* 0x000000ff0400720c */ /* 0x000fe40000f21670 */
[----:B------:R-:W-:-:S02]  /*1140*/  @!P0 IADD3 R27, PT, PT, R10, R25, RZ ;  /* 0x000000190a1b8210 */ /* 0x000fc40007ffe0ff */
[----:B------:R-:W-:-:S03]  /*1150*/  @P2 IADD3 R18, PT, PT, R25, R18, RZ ;  /* 0x0000001219122210 */ /* 0x000fc60007ffe0ff */
[----:B------:R-:W4:Y:S01]  /*1160*/  @!P3 LDC R28, c[0x0][0x3b4] ;  /* 0x0000ed00ff1cbb82 */ /* 0x000f220000000800 */
[CC--:B------:R-:W-:Y:S02]  /*1170*/  @!P0 IMAD R27, R9.reuse, R17.reuse, R27 ;  /* 0x00000011091b8224 */ /* 0x0c0fe400078e021b */
[----:B------:R-:W-:Y:S02]  /*1180*/  @!P3 IMAD R17, R9, R17, R10 ;  /* 0x000000110911b224 */ /* 0x000fe400078e020a */
[----:B-1----:R-:W-:-:S03]  /*1190*/  @P2 IMAD R19, R18, R19, R3 ;  /* 0x0000001312132224 */ /* 0x002fc600078e0203 */
[C---:B------:R-:W-:Y:S01]  /*11a0*/  @!P3 IADD3 R17, PT, PT, R16.reuse, R17, RZ ;  /* 0x000000111011b210 */ /* 0x040fe20007ffe0ff */
[----:B------:R-:W-:Y:S02]  /*11b0*/  @!P1 IMAD R29, R9, R4, R10 ;  /* 0x00000004091d9224 */ /* 0x000fe400078e020a */
[----:B---3--:R-:W-:Y:S02]  /*11c0*/  @P2 IMAD.WIDE R14, R19, 0x2, R14 ;  /* 0x00000002130e2825 */ /* 0x008fe400078e020e */
[----:B------:R-:W1:Y:S02]  /*11d0*/  @!P0 LDC.64 R18, c[0x0][0x380] ;  /* 0x0000e000ff128b82 */ /* 0x000e640000000a00 */
[--C-:B0-----:R-:W-:Y:S01]  /*11e0*/  @!P0 IMAD R27, R27, R26, R3.reuse ;  /* 0x0000001a1b1b8224 */ /* 0x101fe200078e0203 */
[----:B------:R4:W3:Y:S01]  /*11f0*/  @P2 LDG.E.U16.CONSTANT R23, desc[UR8][R14.64] ;  /* 0x000000080e172981 */ /* 0x0008e2000c1e9500 */
[----:B------:R-:W-:Y:S01]  /*1200*/  @!P1 IADD3 R26, PT, PT, R16, R29, RZ ;  /* 0x0000001d101a9210 */ /* 0x000fe20007ffe0ff */
[----:B----4-:R-:W-:-:S03]  /*1210*/  @!P3 IMAD R15, R17, R28, R3 ;  /* 0x0000001c110fb224 */ /* 0x010fc600078e0203 */
[----:B------:R-:W0:Y:S01]  /*1220*/  @!P3 LDC.64 R16, c[0x0][0x380] ;  /* 0x0000e000ff10bb82 */ /* 0x000e220000000a00 */
[----:B-1----:R-:W-:-:S07]  /*1230*/  @!P0 IMAD.WIDE R18, R27, 0x2, R18 ;  /* 0x000000021b128825 */ /* 0x002fce00078e0212 */
[----:B------:R-:W1:Y:S01]  /*1240*/  @!P1 LDC R27, c[0x0][0x3b4] ;  /* 0x0000ed00ff1b9b82 */ /* 0x000e620000000800 */
[----:B------:R-:W4:Y:S01]  /*1250*/  @!P0 LDG.E.U16.CONSTANT R19, desc[UR8][R18.64] ;  /* 0x0000000812138981 */ /* 0x000f22000c1e9500 */
[----:B0-----:R-:W-:-:S06]  /*1260*/  @!P3 IMAD.WIDE R16, R15, 0x2, R16 ;  /* 0x000000020f10b825 */ /* 0x001fcc00078e0210 */
[----:B------:R-:W0:Y:S01]  /*1270*/  @!P1 LDC.64 R14, c[0x0][0x380] ;  /* 0x0000e000ff0e9b82 */ /* 0x000e220000000a00 */
[----:B------:R-:W5:Y:S01]  /*1280*/  @!P3 LDG.E.U16.CONSTANT R17, desc[UR8][R16.64] ;  /* 0x000000081011b981 */ /* 0x000f62000c1e9500 */
[----:B-1----:R-:W-:-:S04]  /*1290*/  @!P1 IMAD R27, R26, R27, R3 ;  /* 0x0000001b1a1b9224 */ /* 0x002fc800078e0203 */
[----:B0-----:R-:W-:-:S06]  /*12a0*/  @!P1 IMAD.WIDE R14, R27, 0x2, R14 ;  /* 0x000000021b0e9825 */ /* 0x001fcc00078e020e */
[----:B------:R0:W2:Y:S01]  /*12b0*/  @!P1 LDG.E.U16.CONSTANT R15, desc[UR8][R14.64] ;  /* 0x000000080e0f9981 */ /* 0x0000a2000c1e9500 */
[----:B------:R-:W-:Y:S02]  /*12c0*/  I2FP.F32.S32 R27, R4 ;  /* 0x00000004001b7245 */ /* 0x000fe40000201400 */
[----:B------:R-:W-:-:S03]  /*12d0*/  I2FP.F32.S32 R25, R25 ;  /* 0x0000001900197245 */ /* 0x000fc60000201400 */
[----:B------:R-:W-:Y:S02]  /*12e0*/  FADD R4, -R22, R27 ;  /* 0x0000001b16047221 */ /* 0x000fe40000000100 */
[--C-:B------:R-:W-:Y:S02]  /*12f0*/  FADD R26, -R20, R25.reuse ;  /* 0x00000019141a7221 */ /* 0x100fe40000000100 */
[----:B------:R-:W-:Y:S02]  /*1300*/  FADD R4, R4, 1 ;  /* 0x3f80000004047421 */ /* 0x000fe40000000000 */
[----:B------:R-:W-:Y:S01]  /*1310*/  FADD R26, R26, 1 ;  /* 0x3f8000001a1a7421 */ /* 0x000fe20000000000 */
[----:B------:R-:W-:Y:S02]  /*1320*/  FADD R20, R20, -R25 ;  /* 0x8000001914147221 */ /* 0x000fe40000000000 */
[----:B0-----:R-:W-:Y:S02]  /*1330*/  F2FP.F16.F32.PACK_AB R14, RZ, R4 ;  /* 0x00000004ff0e723e */ /* 0x001fe400000000ff */
[----:B------:R-:W-:Y:S01]  /*1340*/  F2FP.F16.F32.PACK_AB R26, RZ, R26 ;  /* 0x0000001aff1a723e */ /* 0x000fe200000000ff */
[----:B------:R-:W-:Y:S01]  /*1350*/  FADD R22, R22, -R27 ;  /* 0x8000001b16167221 */ /* 0x000fe20000000000 */
[----:B------:R-:W-:-:S03]  /*1360*/  F2FP.F16.F32.PACK_AB R20, RZ, R20 ;  /* 0x00000014ff14723e */ /* 0x000fc600000000ff */
[C---:B------:R-:W-:Y:S01]  /*1370*/  @P2 HMUL2 R4, R14.reuse.H0_H0, R26.H0_H0 ;  /* 0x2000001a0e042232 */ /* 0x040fe20000000800 */
[----:B------:R-:W-:Y:S01]  /*1380*/  PRMT R12, RZ, 0x7610, R12 ;  /* 0x00007610ff0c7816 */ /* 0x000fe2000000000c */
[----:B------:R-:W-:Y:S01]  /*1390*/  @!P1 HMUL2 R14, R14.H0_H0, R20.H0_H0 ;  /* 0x200000140e0e9232 */ /* 0x000fe20000000800 */
[----:B------:R-:W-:Y:S01]  /*13a0*/  F2FP.F16.F32.PACK_AB R22, RZ, R22 ;  /* 0x00000016ff16723e */ /* 0x000fe200000000ff */
[----:B---3--:R-:W-:-:S04]  /*13b0*/  @P2 HFMA2 R12, R23.H0_H0, R4.H0_H0, RZ.H0_H0 ;  /* 0x20000004170c2231 */ /* 0x008fc800000408ff */
[C---:B------:R-:W-:Y:S02]  /*13c0*/  @!P0 HMUL2 R4, R22.reuse.H0_H0, R26.H0_H0 ;  /* 0x2000001a16048232 */ /* 0x040fe40000000800 */
[----:B--2---:R-:W-:Y:S02]  /*13d0*/  @!P1 HFMA2 R12, R15.H0_H0, R14.H0_H0, R12.H0_H0 ;  /* 0x2000000e0f0c9231 */ /* 0x004fe4000004080c */
[----:B------:R-:W-:Y:S02]  /*13e0*/  @!P3 HMUL2 R14, R22.H0_H0, R20.H0_H0 ;  /* 0x20000014160eb232 */ /* 0x000fe40000000800 */
[----:B----4-:R-:W-:-:S04]  /*13f0*/  @!P0 HFMA2 R12, R19.H0_H0, R4.H0_H0, R12.H0_H0 ;  /* 0x20000004130c8231 */ /* 0x010fc8000004080c */
[----:B-----5:R-:W-:-:S04]  /*1400*/  @!P3 HFMA2 R12, R17.H0_H0, R14.H0_H0, R12.H0_H0 ;  /* 0x2000000e110cb231 */ /* 0x020fc8000004080c */
[----:B------:R-:W-:-:S07]  /*1410*/  HFMA2 R24, R13.H0_H0, R12.H0_H0, R24.H0_H0 ;  /* 0x2000000c0d187231 */ /* 0x000fce0000040818 */
.L_x_15:
[----:B------:R-:W-:Y:S05]  /*1420*/  BSYNC.RECONVERGENT B0 ;  /* 0x0000000000007941 */ /* 0x000fea0003800200 */
.L_x_14:
[----:B------:R-:W-:Y:S01]  /*1430*/  VIADD R21, R21, 0x2 ;  /* 0x0000000215157836 */ /* 0x000fe20000000000 */
[----:B------:R-:W-:Y:S01]  /*1440*/  IADD3 R11, PT, PT, R11, 0x4, RZ ;  /* 0x000000040b0b7810 */ /* 0x000fe20007ffe0ff */
[----:B------:R-:W-:Y:S01]  /*1450*/  UIADD3 UR4, UPT, UPT, UR4, 0x2, URZ ;  /* 0x0000000204047890 */ /* 0x000fe2000fffe0ff */
[----:B------:R-:W-:Y:S11]  /*1460*/  BRA.U UP0, `(.L_x_16) ;  /* 0xfffffff5002c7547 */ /* 0x000ff6000b83ffff */
[----:B------:R-:W0:Y:S02]  /*1470*/  LDC R15, c[0x0][0x3c0] ;  /* 0x0000f000ff0f7b82 */ /* 0x000e240000000800 */
[----:B0-----:R-:W-:-:S07]  /*1480*/  LOP3.LUT R15, R15, 0x7ffffffe, RZ, 0xc0, !PT ;  /* 0x7ffffffe0f0f7812 */ /* 0x001fce00078ec0ff */
.L_x_11:
[----:B------:R-:W-:-:S09]  /*1490*/  ULOP3.LUT UP0, URZ, UR6, 0x1, URZ, 0xc0, !UPT ;  /* 0x0000000106ff7892 */ /* 0x000fd2000f80c0ff */
[----:B------:R-:W-:Y:S05]  /*14a0*/  BRA.U !UP0, `(.L_x_10) ;  /* 0x0000000508647547 */ /* 0x000fea000b800000 */
[----:B------:R-:W0:Y:S01]  /*14b0*/  LDC.64 R12, c[0x0][0x398] ;  /* 0x0000e600ff0c7b82 */ /* 0x000e220000000a00 */
[----:B------:R-:W-:-:S05]  /*14c0*/  IMAD R4, R6, UR6, R15 ;  /* 0x0000000606047c24 */ /* 0x000fca000f8e020f */
[----:B------:R-:W-:-:S04]  /*14d0*/  IADD3 R15, PT, PT, R7, R4, RZ ;  /* 0x00000004070f7210 */ /* 0x000fc80007ffe0ff */
[----:B------:R-:W-:-:S05]  /*14e0*/  SHF.L.U32 R17, R15, 0x1, RZ ;  /* 0x000000010f117819 */ /* 0x000fca00000006ff */
[----:B0-----:R-:W-:-:S04]  /*14f0*/  IMAD.WIDE R16, R17, 0x2, R12 ;  /* 0x0000000211107825 */ /* 0x001fc800078e020c */
[----:B------:R-:W-:Y:S01]  /*1500*/  HFMA2 R20, -RZ, RZ, 1.75, 0 ;  /* 0x3f000000ff147431 */ /* 0x000fe200000001ff */
[----:B------:R-:W-:Y:S01]  /*1510*/  I2FP.F32.S32 R14, R9 ;  /* 0x00000009000e7245 */ /* 0x000fe20000201400 */
[----:B------:R-:W0:Y:S01]  /*1520*/  LDC.64 R12, c[0x0][0x3a0] ;  /* 0x0000e800ff0c7b82 */ /* 0x000e220000000a00 */
[----:B------:R-:W2:Y:S04]  /*1530*/  LDG.E.U16.CONSTANT R11, desc[UR8][R16.64+0x2] ;  /* 0x00000208100b7981 */ /* 0x000ea8000c1e9500 */
[----:B------:R-:W3:Y:S01]  /*1540*/  LDG.E.U16.CONSTANT R4, desc[UR8][R16.64] ;  /* 0x0000000810047981 */ /* 0x000ee2000c1e9500 */
[----:B------:R-:W-:Y:S01]  /*1550*/  I2FP.F32.S32 R19, R8 ;  /* 0x0000000800137245 */ /* 0x000fe20000201400 */
[----:B------:R-:W-:Y:S01]  /*1560*/  BSSY.RECONVERGENT B0, `(.L_x_10) ;  /* 0x000004d000007945 */ /* 0x000fe20003800200 */
[----:B0-----:R-:W-:-:S04]  /*1570*/  IMAD.WIDE R12, R15, 0x2, R12 ;  /* 0x000000020f0c7825 */ /* 0x001fc800078e020c */
[----:B--2---:R-:W-:Y:S02]  /*1580*/  HADD2.F32 R11, -RZ, R11.H0_H0 ;  /* 0x2000000bff0b7230 */ /* 0x004fe40000004100 */
[----:B---3--:R-:W-:-:S03]  /*1590*/  HADD2.F32 R4, -RZ, R4.H0_H0 ;  /* 0x20000004ff047230 */ /* 0x008fc60000004100 */
[----:B------:R-:W-:Y:S02]  /*15a0*/  FADD R11, R11, 1 ;  /* 0x3f8000000b0b7421 */ /* 0x000fe40000000000 */
        /* <DEDUP_REMOVED lines=10> */
[----:B------:R-:W0:Y:S01]  /*1650*/  F2I.FLOOR.NTZ R21, R11 ;  /* 0x0000000b00157305 */ /* 0x000e220000207100 */
[----:B------:R-:W2:Y:S07]  /*1660*/  LDG.E.U16.CONSTANT R13, desc[UR8][R12.64] ;  /* 0x000000080c0d7981 */ /* 0x000eae000c1e9500 */
[----:B------:R-:W1:Y:S01]  /*1670*/  F2I.FLOOR.NTZ R4, R20 ;  /* 0x0000001400047305 */ /* 0x000e620000207100 */
[C---:B0-----:R-:W-:Y:S02]  /*1680*/  IADD3 R18, PT, PT, R21.reuse, 0x1, RZ ;  /* 0x0000000115127810 */ /* 0x041fe40007ffe0ff */
[----:B------:R-:W-:-:S02]  /*1690*/  ISETP.GE.AND P0, PT, R21, RZ, PT ;  /* 0x000000ff1500720c */ /* 0x000fc40003f06270 */
[----:B------:R-:W-:Y:S02]  /*16a0*/  ISETP.GE.AND P1, PT, R18, R9, PT ;  /* 0x000000091200720c */ /* 0x000fe40003f26270 */
[C---:B-1----:R-:W-:Y:S01]  /*16b0*/  LOP3.LUT R14, R4.reuse, R21, RZ, 0xfc, !PT ;  /* 0x00000015040e7212 */ /* 0x042fe200078efcff */
[C---:B------:R-:W-:Y:S01]  /*16c0*/  VIADD R23, R4.reuse, 0x1 ;  /* 0x0000000104177836 */ /* 0x040fe20000000000 */
[----:B------:R-:W-:Y:S02]  /*16d0*/  ISETP.LT.OR P2, PT, R4, RZ, P1 ;  /* 0x000000ff0400720c */ /* 0x000fe40000f41670 */
[----:B------:R-:W-:Y:S02]  /*16e0*/  ISETP.GE.AND P3, PT, R14, RZ, PT ;  /* 0x000000ff0e00720c */ /* 0x000fe40003f66270 */
[CC--:B------:R-:W-:Y:S02]  /*16f0*/  ISETP.GE.OR P0, PT, R23.reuse, R8.reuse, !P0 ;  /* 0x000000081700720c */ /* 0x0c0fe40004706670 */
[----:B------:R-:W-:-:S07]  /*1700*/  ISETP.GE.OR P1, PT, R23, R8, P1 ;  /* 0x000000081700720c */ /* 0x000fce0000f26670 */
[----:B------:R-:W0:Y:S01]  /*1710*/  @!P2 LDC R16, c[0x0][0x3b4] ;  /* 0x0000ed00ff10ab82 */ /* 0x000e220000000800 */
[CCC-:B------:R-:W-:Y:S02]  /*1720*/  @!P2 IMAD R17, R9.reuse, R4.reuse, R10.reuse ;  /* 0x000000040911a224 */ /* 0x1c0fe400078e020a */
[----:B------:R-:W-:Y:S01]  /*1730*/  @P3 IMAD R8, R9, R4, R10 ;  /* 0x0000000409083224 */ /* 0x000fe200078e020a */
[----:B------:R-:W-:Y:S02]  /*1740*/  @!P0 IADD3 R22, PT, PT, R10, R21, RZ ;  /* 0x000000150a168210 */ /* 0x000fe40007ffe0ff */
[----:B------:R-:W-:Y:S02]  /*1750*/  @!P2 IADD3 R17, PT, PT, R18, R17, RZ ;  /* 0x000000111211a210 */ /* 0x000fe40007ffe0ff */
[----:B------:R-:W1:Y:S01]  /*1760*/  @P3 LDC R19, c[0x0][0x3b4] ;  /* 0x0000ed00ff133b82 */ /* 0x000e620000000800 */
[----:B------:R-:W-:Y:S01]  /*1770*/  @P3 IADD3 R8, PT, PT, R21, R8, RZ ;  /* 0x0000000815083210 */ /* 0x000fe20007ffe0ff */
[----:B------:R-:W-:-:S02]  /*1780*/  @!P0 IMAD R22, R9, R23, R22 ;  /* 0x0000001709168224 */ /* 0x000fc400078e0216 */
[----:B------:R-:W-:-:S04]  /*1790*/  @!P1 IMAD R23, R9, R23, R10 ;  /* 0x0000001709179224 */ /* 0x000fc800078e020a */
[----:B------:R-:W3:Y:S01]  /*17a0*/  @P3 LDC.64 R14, c[0x0][0x380] ;  /* 0x0000e000ff0e3b82 */ /* 0x000ee20000000a00 */
[----:B------:R-:W-:-:S07]  /*17b0*/  @!P1 IADD3 R10, PT, PT, R18, R23, RZ ;  /* 0x00000017120a9210 */ /* 0x000fce0007ffe0ff */
[----:B------:R-:W4:Y:S01]  /*17c0*/  @!P0 LDC R25, c[0x0][0x3b4] ;  /* 0x0000ed00ff198b82 */ /* 0x000f220000000800 */
[--C-:B0-----:R-:W-:Y:S02]  /*17d0*/  @!P2 IMAD R27, R17, R16, R3.reuse ;  /* 0x00000010111ba224 */ /* 0x101fe400078e0203 */
[----:B-1----:R-:W-:-:S05]  /*17e0*/  @P3 IMAD R19, R8, R19, R3 ;  /* 0x0000001308133224 */ /* 0x002fca00078e0203 */
[----:B------:R-:W0:Y:S01]  /*17f0*/  @!P1 LDC R23, c[0x0][0x3b4] ;  /* 0x0000ed00ff179b82 */ /* 0x000e220000000800 */
[----:B---3--:R-:W-:-:S07]  /*1800*/  @P3 IMAD.WIDE R18, R19, 0x2, R14 ;  /* 0x0000000213123825 */ /* 0x008fce00078e020e */
[----:B------:R-:W1:Y:S01]  /*1810*/  @!P2 LDC.64 R8, c[0x0][0x380] ;  /* 0x0000e000ff08ab82 */ /* 0x000e620000000a00 */
[----:B------:R3:W5:Y:S01]  /*1820*/  @P3 LDG.E.U16.CONSTANT R19, desc[UR8][R18.64] ;  /* 0x0000000812133981 */ /* 0x000762000c1e9500 */
[----:B----4-:R-:W-:-:S06]  /*1830*/  @!P0 IMAD R25, R22, R25, R3 ;  /* 0x0000001916198224 */ /* 0x010fcc00078e0203 */
[----:B------:R-:W4:Y:S08]  /*1840*/  @!P0 LDC.64 R14, c[0x0][0x380] ;  /* 0x0000e000ff0e8b82 */ /* 0x000f300000000a00 */
[----:B------:R-:W3:Y:S01]  /*1850*/  @!P1 LDC.64 R16, c[0x0][0x380] ;  /* 0x0000e000ff109b82 */ /* 0x000ee20000000a00 */
[----:B0-----:R-:W-:Y:S02]  /*1860*/  @!P1 IMAD R23, R10, R23, R3 ;  /* 0x000000170a179224 */ /* 0x001fe400078e0203 */
[----:B-1----:R-:W-:-:S06]  /*1870*/  @!P2 IMAD.WIDE R8, R27, 0x2, R8 ;  /* 0x000000021b08a825 */ /* 0x002fcc00078e0208 */
[----:B------:R0:W2:Y:S01]  /*1880*/  @!P2 LDG.E.U16.CONSTANT R9, desc[UR8][R8.64] ;  /* 0x000000080809a981 */ /* 0x0000a2000c1e9500 */
[----:B----4-:R-:W-:-:S06]  /*1890*/  @!P0 IMAD.WIDE R14, R25, 0x2, R14 ;  /* 0x00000002190e8825 */ /* 0x010fcc00078e020e */
[----:B------:R-:W4:Y:S01]  /*18a0*/  @!P0 LDG.E.U16.CONSTANT R15, desc[UR8][R14.64] ;  /* 0x000000080e0f8981 */ /* 0x000f22000c1e9500 */
[----:B---3--:R-:W-:-:S06]  /*18b0*/  @!P1 IMAD.WIDE R16, R23, 0x2, R16 ;  /* 0x0000000217109825 */ /* 0x008fcc00078e0210 */
[----:B------:R-:W3:Y:S01]  /*18c0*/  @!P1 LDG.E.U16.CONSTANT R17, desc[UR8][R16.64] ;  /* 0x0000000810119981 */ /* 0x000ee2000c1e9500 */
[----:B------:R-:W-:Y:S02]  /*18d0*/  I2FP.F32.S32 R23, R4 ;  /* 0x0000000400177245 */ /* 0x000fe40000201400 */
[----:B------:R-:W-:-:S03]  /*18e0*/  I2FP.F32.S32 R4, R21 ;  /* 0x0000001500047245 */ /* 0x000fc60000201400 */
[--C-:B------:R-:W-:Y:S02]  /*18f0*/  FADD R10, -R20, R23.reuse ;  /* 0x00000017140a7221 */ /* 0x100fe40000000100 */
[C-C-:B------:R-:W-:Y:S02]  /*1900*/  FADD R18, -R11.reuse, R4.reuse ;  /* 0x000000040b127221 */ /* 0x140fe40000000100 */
        /* <DEDUP_REMOVED lines=11> */
[----:B-----5:R-:W-:-:S04]  /*19c0*/  @P3 HFMA2 R12, R19.H0_H0, R4.H0_H0, RZ.H0_H0 ;  /* 0x20000004130c3231 */ /* 0x020fc800000408ff */
[C---:B------:R-:W-:Y:S02]  /*19d0*/  @!P0 HMUL2 R4, R20.reuse.H0_H0, R18.H0_H0 ;  /* 0x2000001214048232 */ /* 0x040fe40000000800 */
[----:B--2---:R-:W-:Y:S02]  /*19e0*/  @!P2 HFMA2 R12, R9.H0_H0, R8.H0_H0, R12.H0_H0 ;  /* 0x20000008090ca231 */ /* 0x004fe4000004080c */
[----:B------:R-:W-:Y:S02]  /*19f0*/  @!P1 HMUL2 R8, R20.H0_H0, R10.H0_H0 ;  /* 0x2000000a14089232 */ /* 0x000fe40000000800 */
[----:B----4-:R-:W-:-:S04]  /*1a00*/  @!P0 HFMA2 R12, R15.H0_H0, R4.H0_H0, R12.H0_H0 ;  /* 0x200000040f0c8231 */ /* 0x010fc8000004080c */
[----:B---3--:R-:W-:-:S04]  /*1a10*/  @!P1 HFMA2 R12, R17.H0_H0, R8.H0_H0, R12.H0_H0 ;  /* 0x20000008110c9231 */ /* 0x008fc8000004080c */
[----:B------:R-:W-:-:S07]  /*1a20*/  HFMA2 R24, R13.H0_H0, R12.H0_H0, R24.H0_H0 ;  /* 0x2000000c0d187231 */ /* 0x000fce0000040818 */
.L_x_17:
[----:B------:R-:W-:Y:S05]  /*1a30*/  BSYNC.RECONVERGENT B0 ;  /* 0x0000000000007941 */ /* 0x000fea0003800200 */
.L_x_10:
[----:B------:R-:W0:Y:S01]  /*1a40*/  LDCU UR4, c[0x0][0x3b8] ;  /* 0x00007700ff0477ac */ /* 0x000e220008000800 */
[----:B------:R-:W-:-:S04]  /*1a50*/  IADD3 R6, PT, PT, R6, 0x1, RZ ;  /* 0x0000000106067810 */ /* 0x000fc80007ffe0ff */
[----:B0-----:R-:W-:-:S13]  /*1a60*/  ISETP.NE.AND P0, PT, R6, UR4, PT ;  /* 0x0000000406007c0c */ /* 0x001fda000bf05270 */
[----:B------:R-:W-:Y:S05]  /*1a70*/  @P0 BRA `(.L_x_18) ;  /* 0xffffffec00380947 */ /* 0x000fea000383ffff */
.L_x_9:
[----:B------:R-:W0:Y:S02]  /*1a80*/  LDC.64 R2, c[0x0][0x3c8] ;  /* 0x0000f200ff027b82 */ /* 0x000e240000000a00 */
[----:B0-----:R-:W-:-:S05]  /*1a90*/  IMAD.WIDE R2, R0, 0x2, R2 ;  /* 0x0000000200027825 */ /* 0x001fca00078e0202 */
[----:B------:R-:W-:Y:S01]  /*1aa0*/  STG.E.U16 desc[UR8][R2.64], R24 ;  /* 0x0000001802007986 */ /* 0x000fe2000c101508 */
[----:B------:R-:W-:Y:S05]  /*1ab0*/  EXIT ;  /* 0x000000000000794d */ /* 0x000fea0003800000 */
.L_x_19:
        /* <DEDUP_REMOVED lines=12> */
.L_x_70:


//--------------------- .text._Z29deform_attn_register_blockingI6__halfLi4EEvPKT_PKlS5_S3_S3_iiiiiiiPS1_ --------------------------
	.section	.text._Z29deform_attn_register_blockingI6__halfLi4EEvPKT_PKlS5_S3_S3_iiiiiiiPS1_,"ax",@progbits
	.align	128
        .global         _Z29deform_attn_register_blockingI6__halfLi4EEvPKT_PKlS5_S3_S3_iiiiiiiPS1_
        .type           _Z29deform_attn_register_blockingI6__halfLi4EEvPKT_PKlS5_S3_S3_iiiiiiiPS1_,@function
        .size           _Z29deform_attn_register_blockingI6__halfLi4EEvPKT_PKlS5_S3_S3_iiiiiiiPS1_,(.L_x_71 - _Z29deform_attn_register_blockingI6__halfLi4EEvPKT_PKlS5_S3_S3_iiiiiiiPS1_)
        .other          _Z29deform_attn_register_blockingI6__halfLi4EEvPKT_PKlS5_S3_S3_iiiiiiiPS1_,@"STO_CUDA_ENTRY STV_DEFAULT"
_Z29deform_attn_register_blockingI6__halfLi4EEvPKT_PKlS5_S3_S3_iiiiiiiPS1_:
.text._Z29deform_attn_register_blockingI6__halfLi4EEvPKT_PKlS5_S3_S3_iiiiiiiPS1_:
[----:B------:R-:W-:Y:S01]  /*0000*/  LDC R1, c[0x0][0x37c] ;  /* 0x0000df00ff017b82 */ /* 0x000fe20000000800 */
[----:B------:R-:W0:Y:S01]  /*0010*/  S2R R0, SR_TID.X ;  /* 0x0000000000007919 */ /* 0x000e220000002100 */
[----:B------:R-:W1:Y:S06]  /*0020*/  LDCU UR5, c[0x0][0x360] ;  /* 0x00006c00ff0577ac */ /* 0x000e6c0008000800 */
[----:B------:R-:W0:Y:S01]  /*0030*/  S2UR UR7, SR_CTAID.X ;  /* 0x00000000000779c3 */ /* 0x000e220000002500 */
[----:B------:R-:W2:Y:S01]  /*0040*/  LDCU UR4, c[0x0][0x3a8] ;  /* 0x00007500ff0477ac */ /* 0x000ea20008000800 */
[----:B------:R-:W2:Y:S06]  /*0050*/  LDCU.64 UR8, c[0x0][0x3b0] ;  /* 0x00007600ff0877ac */ /* 0x000eac0008000a00 */
[----:B------:R-:W0:Y:S01]  /*0060*/  LDC R3, c[0x0][0x360] ;  /* 0x0000d800ff037b82 */ /* 0x000e220000000800 */
[----:B------:R-:W3:Y:S01]  /*0070*/  LDCU UR6, c[0x0][0x3bc] ;  /* 0x00007780ff0677ac */ /* 0x000ee20008000800 */
[----:B--2---:R-:W-:-:S04]  /*0080*/  UIMAD UR4, UR8, UR4, URZ ;  /* 0x00000004080472a4 */ /* 0x004fc8000f8e02ff */
[----:B------:R-:W-:Y:S01]  /*0090*/  UIMAD UR4, UR4, UR9, URZ ;  /* 0x00000009040472a4 */ /* 0x000fe2000f8e02ff */
[----:B0-----:R-:W-:-:S03]  /*00a0*/  IMAD R0, R3, UR7, R0 ;  /* 0x0000000703007c24 */ /* 0x001fc6000f8e0200 */
[----:B---3--:R-:W-:Y:S01]  /*00b0*/  UIMAD UR4, UR4, UR6, URZ ;  /* 0x00000006040472a4 */ /* 0x008fe2000f8e02ff */
[----:B------:R-:W-:-:S05]  /*00c0*/  IMAD.SHL.U32 R2, R0, 0x4, RZ ;  /* 0x0000000400027824 */ /* 0x000fca00078e00ff */
[----:B------:R-:W-:-:S13]  /*00d0*/  ISETP.GE.AND P0, PT, R2, UR4, PT ;  /* 0x0000000402007c0c */ /* 0x000fda000bf06270 */
[----:B-1----:R-:W-:Y:S05]  /*00e0*/  @P0 EXIT ;  /* 0x000000000000094d */ /* 0x002fea0003800000 */
[----:B------:R-:W0:Y:S01]  /*00f0*/  LDCU UR7, c[0x0][0x3b8] ;  /* 0x00007700ff0777ac */ /* 0x000e220008000800 */
[----:B------:R-:W1:Y:S01]  /*0100*/  LDCU UR6, c[0x0][0x370] ;  /* 0x00006e00ff0677ac */ /* 0x000e620008000800 */
[----:B------:R-:W2:Y:S01]  /*0110*/  LDCU.64 UR12, c[0x0][0x358] ;  /* 0x00006b00ff0c77ac */ /* 0x000ea20008000a00 */
[----:B0-----:R-:W-:Y:S02]  /*0120*/  UISETP.GE.AND UP0, UPT, UR7, 0x1, UPT ;  /* 0x000000010700788c */ /* 0x001fe4000bf06270 */
[----:B-1----:R-:W-:-:S04]  /*0130*/  UIMAD UR5, UR5, UR6, URZ ;  /* 0x00000006050572a4 */ /* 0x002fc8000f8e02ff */
[----:B------:R-:W-:-:S03]  /*0140*/  USHF.L.U32 UR5, UR5, 0x2, URZ ;  /* 0x0000000205057899 */ /* 0x000fc600080006ff */
[----:B--2---:R-:W-:Y:S09]  /*0150*/  BRA.U !UP0, `(.L_x_20) ;  /* 0x00000021081c7547 */ /* 0x004ff2000b800000 */
[----:B------:R-:W0:Y:S02]  /*0160*/  LDCU UR6, c[0x0][0x3c0] ;  /* 0x00007800ff0677ac */ /* 0x000e240008000800 */
[----:B0-----:R-:W-:-:S09]  /*0170*/  UISETP.GE.AND UP0, UPT, UR6, 0x1, UPT ;  /* 0x000000010600788c */ /* 0x001fd2000bf06270 */
[----:B------:R-:W-:Y:S05]  /*0180*/  BRA.U !UP0, `(.L_x_21) ;  /* 0x00000019085c7547 */ /* 0x000fea000b800000 */
[----:B------:R-:W0:Y:S01]  /*0190*/  LDCU.64 UR10, c[0x0][0x398] ;  /* 0x00007300ff0a77ac */ /* 0x000e220008000a00 */
[----:B------:R-:W-:Y:S02]  /*01a0*/  UIMAD UR6, UR8, UR9, URZ ;  /* 0x00000009080672a4 */ /* 0x000fe4000f8e02ff */
[----:B0-----:R-:W-:-:S04]  /*01b0*/  UIADD3 UR7, UP0, UPT, UR10, 0x2, URZ ;  /* 0x000000020a077890 */ /* 0x001fc8000ff1e0ff */
[----:B------:R-:W-:-:S12]  /*01c0*/  UIADD3.X UR8, UPT, UPT, URZ, UR11, URZ, UP0, !UPT ;  /* 0x0000000bff087290 */ /* 0x000fd800087fe4ff */
.L_x_32:
[----:B------:R-:W0:Y:S01]  /*01d0*/  LDCU UR10, c[0x0][0x3bc] ;  /* 0x00007780ff0a77ac */ /* 0x000e220008000800 */
[----:B------:R-:W-:Y:S02]  /*01e0*/  PRMT R26, RZ, 0x7610, R26 ;  /* 0x00007610ff1a7816 */ /* 0x000fe4000000001a */
[----:B------:R-:W-:Y:S01]  /*01f0*/  PRMT R11, RZ, 0x7610, R11 ;  /* 0x00007610ff0b7816 */ /* 0x000fe2000000000b */
[----:B------:R-:W1:Y:S01]  /*0200*/  LDCU UR11, c[0x0][0x3b8] ;  /* 0x00007700ff0b77ac */ /* 0x000e620008000800 */
[----:B0-----:R-:W-:-:S06]  /*0210*/  UIMAD UR9, UR6, UR10, URZ ;  /* 0x0000000a060972a4 */ /* 0x001fcc000f8e02ff */
[----:B------:R-:W-:-:S05]  /*0220*/  IMAD.U32 R6, RZ, RZ, UR9 ;  /* 0x00000009ff067e24 */ /* 0x000fca000f8e00ff */
[-C--:B------:R-:W-:Y:S02]  /*0230*/  IABS R7, R6.reuse ;  /* 0x0000000600077213 */ /* 0x080fe40000000000 */
[----:B------:R-:W-:Y:S02]  /*0240*/  IABS R6, R6 ;  /* 0x0000000600067213 */ /* 0x000fe40000000000 */
[----:B------:R-:W0:Y:S08]  /*0250*/  I2F.RP R0, R7 ;  /* 0x0000000700007306 */ /* 0x000e300000209400 */
[----:B0-----:R-:W0:Y:S02]  /*0260*/  MUFU.RCP R0, R0 ;  /* 0x0000000000007308 */ /* 0x001e240000001000 */
[----:B0-----:R-:W-:-:S02]  /*0270*/  IADD3 R4, PT, PT, R0, 0xffffffe, RZ ;  /* 0x0ffffffe00047810 */ /* 0x001fc40007ffe0ff */
[----:B------:R-:W-:-:S04]  /*0280*/  IABS R0, R2 ;  /* 0x0000000200007213 */ /* 0x000fc80000000000 */
[----:B------:R0:W2:Y:S02]  /*0290*/  F2I.FTZ.U32.TRUNC.NTZ R5, R4 ;  /* 0x0000000400057305 */ /* 0x0000a4000021f000 */
[----:B0-----:R-:W-:Y:S02]  /*02a0*/  IMAD.MOV.U32 R4, RZ, RZ, RZ ;  /* 0x000000ffff047224 */ /* 0x001fe400078e00ff */
[----:B--2---:R-:W-:-:S04]  /*02b0*/  IMAD.MOV R8, RZ, RZ, -R5 ;  /* 0x000000ffff087224 */ /* 0x004fc800078e0a05 */
[----:B------:R-:W-:Y:S01]  /*02c0*/  IMAD R3, R8, R7, RZ ;  /* 0x0000000708037224 */ /* 0x000fe200078e02ff */
[----:B------:R-:W-:-:S03]  /*02d0*/  IABS R8, UR6 ;  /* 0x0000000600087c13 */ /* 0x000fc60008000000 */
[----:B------:R-:W-:Y:S01]  /*02e0*/  IMAD.HI.U32 R5, R5, R3, R4 ;  /* 0x0000000305057227 */ /* 0x000fe200078e0004 */
[----:B------:R-:W-:Y:S02]  /*02f0*/  IADD3 R4, PT, PT, RZ, -R6, RZ ;  /* 0x80000006ff047210 */ /* 0x000fe40007ffe0ff */
[----:B------:R-:W0:Y:S03]  /*0300*/  I2F.RP R6, R8 ;  /* 0x0000000800067306 */ /* 0x000e260000209400 */
[----:B------:R-:W-:-:S04]  /*0310*/  IMAD.HI.U32 R3, R5, R0, RZ ;  /* 0x0000000005037227 */ /* 0x000fc800078e00ff */
[----:B------:R-:W-:-:S05]  /*0320*/  IMAD R0, R3, R4, R0 ;  /* 0x0000000403007224 */ /* 0x000fca00078e0200 */
[----:B------:R-:W-:Y:S01]  /*0330*/  ISETP.GT.U32.AND P1, PT, R7, R0, PT ;  /* 0x000000000700720c */ /* 0x000fe20003f24070 */
[----:B0-----:R-:W0:-:S12]  /*0340*/  MUFU.RCP R6, R6 ;  /* 0x0000000600067308 */ /* 0x001e180000001000 */
[----:B------:R-:W-:Y:S01]  /*0350*/  @!P1 IMAD.IADD R0, R0, 0x1, -R7 ;  /* 0x0000000100009824 */ /* 0x000fe200078e0a07 */
[----:B------:R-:W-:Y:S02]  /*0360*/  @!P1 IADD3 R3, PT, PT, R3, 0x1, RZ ;  /* 0x0000000103039810 */ /* 0x000fe40007ffe0ff */
[----:B------:R-:W-:Y:S02]  /*0370*/  ISETP.NE.AND P1, PT, RZ, UR9, PT ;  /* 0x00000009ff007c0c */ /* 0x000fe4000bf25270 */
[----:B------:R-:W-:Y:S02]  /*0380*/  ISETP.GE.U32.AND P0, PT, R0, R7, PT ;  /* 0x000000070000720c */ /* 0x000fe40003f06070 */
[----:B------:R-:W-:Y:S01]  /*0390*/  LOP3.LUT R0, R2, UR9, RZ, 0x3c, !PT ;  /* 0x0000000902007c12 */ /* 0x000fe2000f8e3cff */
[----:B0-----:R-:W-:-:S03]  /*03a0*/  VIADD R4, R6, 0xffffffe ;  /* 0x0ffffffe06047836 */ /* 0x001fc60000000000 */
[----:B------:R-:W-:Y:S01]  /*03b0*/  ISETP.GE.AND P2, PT, R0, RZ, PT ;  /* 0x000000ff0000720c */ /* 0x000fe20003f46270 */
[----:B------:R0:W2:Y:S01]  /*03c0*/  F2I.FTZ.U32.TRUNC.NTZ R5, R4 ;  /* 0x0000000400057305 */ /* 0x0000a2000021f000 */
[----:B------:R-:W3:Y:S05]  /*03d0*/  LDC R0, c[0x0][0x3b4] ;  /* 0x0000ed00ff007b82 */ /* 0x000eea0000000800 */
[----:B------:R-:W-:Y:S02]  /*03e0*/  @P0 VIADD R3, R3, 0x1 ;  /* 0x0000000103030836 */ /* 0x000fe40000000000 */
[----:B0-----:R-:W-:-:S04]  /*03f0*/  IMAD.MOV.U32 R4, RZ, RZ, RZ ;  /* 0x000000ffff047224 */ /* 0x001fc800078e00ff */
[----:B------:R-:W-:Y:S01]  /*0400*/  @!P2 IMAD.MOV R3, RZ, RZ, -R3 ;  /* 0x000000ffff03a224 */ /* 0x000fe200078e0a03 */
[----:B------:R-:W-:Y:S02]  /*0410*/  @!P1 LOP3.LUT R3, RZ, UR9, RZ, 0x33, !PT ;  /* 0x00000009ff039c12 */ /* 0x000fe4000f8e33ff */
[----:B--2---:R-:W-:-:S03]  /*0420*/  IADD3 R9, PT, PT, RZ, -R5, RZ ;  /* 0x80000005ff097210 */ /* 0x004fc60007ffe0ff */
[----:B------:R-:W-:-:S04]  /*0430*/  IMAD.MOV R7, RZ, RZ, -R3 ;  /* 0x000000ffff077224 */ /* 0x000fc800078e0a03 */
[----:B------:R-:W-:Y:S01]  /*0440*/  IMAD R12, R7, UR9, R2 ;  /* 0x00000009070c7c24 */ /* 0x000fe2000f8e0202 */
[----:B------:R-:W0:Y:S01]  /*0450*/  LDCU UR9, c[0x0][0x3b0] ;  /* 0x00007600ff0977ac */ /* 0x000e220008000800 */
[----:B------:R-:W-:Y:S01]  /*0460*/  IMAD R7, R9, R8, RZ ;  /* 0x0000000809077224 */ /* 0x000fe200078e02ff */
[----:B------:R-:W-:Y:S02]  /*0470*/  IABS R9, UR6 ;  /* 0x0000000600097c13 */ /* 0x000fe40008000000 */
[----:B------:R-:W-:Y:S01]  /*0480*/  IABS R6, R12 ;  /* 0x0000000c00067213 */ /* 0x000fe20000000000 */
[----:B------:R-:W-:Y:S01]  /*0490*/  IMAD.HI.U32 R4, R5, R7, R4 ;  /* 0x0000000705047227 */ /* 0x000fe200078e0004 */
[----:B------:R-:W-:Y:S02]  /*04a0*/  IADD3 R7, PT, PT, RZ, -R9, RZ ;  /* 0x80000009ff077210 */ /* 0x000fe40007ffe0ff */
[----:B---3--:R-:W-:Y:S01]  /*04b0*/  IABS R10, R0 ;  /* 0x00000000000a7213 */ /* 0x008fe20000000000 */
[----:B------:R-:W-:-:S03]  /*04c0*/  IMAD.MOV.U32 R5, RZ, RZ, R6 ;  /* 0x000000ffff057224 */ /* 0x000fc600078e0006 */
[----:B------:R-:W2:Y:S01]  /*04d0*/  I2F.RP R6, R10 ;  /* 0x0000000a00067306 */ /* 0x000ea20000209400 */
[----:B------:R-:W-:-:S04]  /*04e0*/  IMAD.HI.U32 R4, R4, R5, RZ ;  /* 0x0000000504047227 */ /* 0x000fc800078e00ff */
[----:B------:R-:W-:-:S05]  /*04f0*/  IMAD R5, R4, R7, R5 ;  /* 0x0000000704057224 */ /* 0x000fca00078e0205 */
[----:B------:R-:W-:Y:S01]  /*0500*/  ISETP.GT.U32.AND P1, PT, R8, R5, PT ;  /* 0x000000050800720c */ /* 0x000fe20003f24070 */
[----:B--2---:R-:W2:-:S12]  /*0510*/  MUFU.RCP R6, R6 ;  /* 0x0000000600067308 */ /* 0x004e980000001000 */
[----:B------:R-:W-:Y:S02]  /*0520*/  @!P1 IMAD.IADD R5, R5, 0x1, -R8 ;  /* 0x0000000105059824 */ /* 0x000fe400078e0a08 */
[----:B------:R-:W-:Y:S01]  /*0530*/  @!P1 VIADD R4, R4, 0x1 ;  /* 0x0000000104049836 */ /* 0x000fe20000000000 */
[----:B------:R-:W-:Y:S02]  /*0540*/  ISETP.NE.AND P1, PT, RZ, UR6, PT ;  /* 0x00000006ff007c0c */ /* 0x000fe4000bf25270 */
[----:B------:R-:W-:Y:S02]  /*0550*/  ISETP.GE.U32.AND P0, PT, R5, R8, PT ;  /* 0x000000080500720c */ /* 0x000fe40003f06070 */
[----:B------:R-:W-:Y:S02]  /*0560*/  LOP3.LUT R5, R12, UR6, RZ, 0x3c, !PT ;  /* 0x000000060c057c12 */ /* 0x000fe4000f8e3cff */
[----:B--2---:R-:W-:Y:S02]  /*0570*/  IADD3 R8, PT, PT, R6, 0xffffffe, RZ ;  /* 0x0ffffffe06087810 */ /* 0x004fe40007ffe0ff */
[----:B------:R-:W-:-:S02]  /*0580*/  ISETP.GE.AND P2, PT, R5, RZ, PT ;  /* 0x000000ff0500720c */ /* 0x000fc40003f46270 */
[----:B------:R-:W2:Y:S05]  /*0590*/  F2I.FTZ.U32.TRUNC.NTZ R5, R8 ;  /* 0x0000000800057305 */ /* 0x000eaa000021f000 */
[----:B------:R-:W-:-:S05]  /*05a0*/  @P0 VIADD R4, R4, 0x1 ;  /* 0x0000000104040836 */ /* 0x000fca0000000000 */
[----:B------:R-:W-:Y:S01]  /*05b0*/  MOV R14, R4 ;  /* 0x00000004000e7202 */ /* 0x000fe20000000f00 */
[----:B------:R-:W-:-:S04]  /*05c0*/  IMAD.MOV.U32 R4, RZ, RZ, RZ ;  /* 0x000000ffff047224 */ /* 0x000fc800078e00ff */
[----:B------:R-:W-:Y:S01]  /*05d0*/  @!P2 IMAD.MOV R14, RZ, RZ, -R14 ;  /* 0x000000ffff0ea224 */ /* 0x000fe200078e0a0e */
[----:B------:R-:W-:Y:S01]  /*05e0*/  @!P1 LOP3.LUT R14, RZ, UR6, RZ, 0x33, !PT ;  /* 0x00000006ff0e9c12 */ /* 0x000fe2000f8e33ff */
[----:B--2---:R-:W-:-:S03]  /*05f0*/  IMAD.MOV R9, RZ, RZ, -R5 ;  /* 0x000000ffff097224 */ /* 0x004fc600078e0a05 */
[----:B------:R-:W-:Y:S01]  /*0600*/  IADD3 R7, PT, PT, -R14, RZ, RZ ;  /* 0x000000ff0e077210 */ /* 0x000fe20007ffe1ff */
[----:B------:R-:W-:-:S04]  /*0610*/  IMAD R9, R9, R10, RZ ;  /* 0x0000000a09097224 */ /* 0x000fc800078e02ff */
[----:B------:R-:W-:Y:S02]  /*0620*/  IMAD R7, R7, UR6, R12 ;  /* 0x0000000607077c24 */ /* 0x000fe4000f8e020c */
[----:B------:R-:W-:Y:S01]  /*0630*/  IMAD.HI.U32 R4, R5, R9, R4 ;  /* 0x0000000905047227 */ /* 0x000fe200078e0004 */
[----:B------:R-:W-:Y:S02]  /*0640*/  PRMT R9, RZ, 0x7610, R9 ;  /* 0x00007610ff097816 */ /* 0x000fe40000000009 */
[----:B------:R-:W-:Y:S02]  /*0650*/  IABS R6, R7 ;  /* 0x0000000700067213 */ /* 0x000fe40000000000 */
[----:B------:R-:W-:-:S03]  /*0660*/  LOP3.LUT R7, R7, R0, RZ, 0x3c, !PT ;  /* 0x0000000007077212 */ /* 0x000fc600078e3cff */
[----:B------:R-:W-:Y:S01]  /*0670*/  IMAD.MOV.U32 R5, RZ, RZ, R6 ;  /* 0x000000ffff057224 */ /* 0x000fe200078e0006 */
[----:B------:R-:W-:Y:S01]  /*0680*/  ISETP.GE.AND P2, PT, R7, RZ, PT ;  /* 0x000000ff0700720c */ /* 0x000fe20003f46270 */
[----:B------:R-:W-:Y:S02]  /*0690*/  HFMA2 R7, -RZ, RZ, 0, 0 ;  /* 0x00000000ff077431 */ /* 0x000fe400000001ff */
[----:B------:R-:W-:-:S05]  /*06a0*/  IMAD.HI.U32 R4, R4, R5, RZ ;  /* 0x0000000504047227 */ /* 0x000fca00078e00ff */
[----:B------:R-:W-:-:S05]  /*06b0*/  IADD3 R6, PT, PT, -R4, RZ, RZ ;  /* 0x000000ff04067210 */ /* 0x000fca0007ffe1ff */
[----:B------:R-:W-:Y:S02]  /*06c0*/  IMAD R5, R10, R6, R5 ;  /* 0x000000060a057224 */ /* 0x000fe400078e0205 */
[----:B------:R-:W-:-:S03]  /*06d0*/  VIADD R6, R2, 0x3 ;  /* 0x0000000302067836 */ /* 0x000fc60000000000 */
[----:B------:R-:W-:-:S13]  /*06e0*/  ISETP.GT.U32.AND P1, PT, R10, R5, PT ;  /* 0x000000050a00720c */ /* 0x000fda0003f24070 */
[--C-:B------:R-:W-:Y:S02]  /*06f0*/  @!P1 IMAD.IADD R5, R5, 0x1, -R10.reuse ;  /* 0x0000000105059824 */ /* 0x100fe400078e0a0a */
[----:B------:R-:W-:Y:S01]  /*0700*/  @!P1 VIADD R4, R4, 0x1 ;  /* 0x0000000104049836 */ /* 0x000fe20000000000 */
[----:B------:R-:W-:Y:S02]  /*0710*/  ISETP.NE.AND P1, PT, R0, RZ, PT ;  /* 0x000000ff0000720c */ /* 0x000fe40003f25270 */
[----:B------:R-:W-:Y:S02]  /*0720*/  ISETP.GE.U32.AND P0, PT, R5, R10, PT ;  /* 0x0000000a0500720c */ /* 0x000fe40003f06070 */
[----:B------:R-:W-:-:S11]  /*0730*/  PRMT R10, RZ, 0x7610, R10 ;  /* 0x00007610ff0a7816 */ /* 0x000fd6000000000a */
[----:B------:R-:W-:-:S05]  /*0740*/  @P0 IADD3 R4, PT, PT, R4, 0x1, RZ ;  /* 0x0000000104040810 */ /* 0x000fca0007ffe0ff */
[----:B------:R-:W-:Y:S01]  /*0750*/  IMAD.MOV.U32 R5, RZ, RZ, R4 ;  /* 0x000000ffff057224 */ /* 0x000fe200078e0004 */
[----:B------:R-:W-:-:S03]  /*0760*/  IADD3 R4, PT, PT, R2, 0x1, RZ ;  /* 0x0000000102047810 */ /* 0x000fc60007ffe0ff */
[----:B------:R-:W-:Y:S01]  /*0770*/  @!P2 IMAD.MOV R5, RZ, RZ, -R5 ;  /* 0x000000ffff05a224 */ /* 0x000fe200078e0a05 */
[----:B------:R-:W-:Y:S01]  /*0780*/  @!P1 LOP3.LUT R5, RZ, R0, RZ, 0x33, !PT ;  /* 0x00000000ff059212 */ /* 0x000fe200078e33ff */
[----:B------:R-:W-:-:S04]  /*0790*/  IMAD R0, R3, UR10, R14 ;  /* 0x0000000a03007c24 */ /* 0x000fc8000f8e020e */
[----:B0-----:R-:W-:Y:S02]  /*07a0*/  IMAD R0, R0, UR9, R5 ;  /* 0x0000000900007c24 */ /* 0x001fe4000f8e0205 */
[----:B------:R-:W-:Y:S02]  /*07b0*/  VIADD R5, R2, 0x2 ;  /* 0x0000000202057836 */ /* 0x000fe40000000000 */
[----:B-1---5:R-:W-:-:S07]  /*07c0*/  IMAD R12, R0, UR11, RZ ;  /* 0x0000000b000c7c24 */ /* 0x022fce000f8e02ff */
.L_x_31:
[C---:B------:R-:W-:Y:S01]  /*07d0*/  ISETP.NE.AND P0, PT, R7.reuse, RZ, PT ;  /* 0x000000ff0700720c */ /* 0x040fe20003f05270 */
[----:B------:R-:W0:Y:S01]  /*07e0*/  LDC.64 R16, c[0x0][0x388] ;  /* 0x0000e200ff107b82 */ /* 0x000e220000000a00 */
[----:B------:R-:W-:Y:S01]  /*07f0*/  IMAD.SHL.U32 R21, R7, 0x2, RZ ;  /* 0x0000000207157824 */ /* 0x000fe200078e00ff */
[----:B------:R-:W1:Y:S01]  /*0800*/  LDCU UR11, c[0x0][0x3c0] ;  /* 0x00007800ff0b77ac */ /* 0x000e620008000800 */
[----:B------:R-:W-:Y:S01]  /*0810*/  IMAD.MOV.U32 R8, RZ, RZ, RZ ;  /* 0x000000ffff087224 */ /* 0x000fe200078e00ff */
[----:B------:R-:W2:Y:S08]  /*0820*/  LDCU UR9, c[0x0][0x3ac] ;  /* 0x00007580ff0977ac */ /* 0x000eb00008000800 */
[----:B------:R-:W3:Y:S01]  /*0830*/  @P0 LDC.64 R18, c[0x0][0x390] ;  /* 0x0000e400ff120b82 */ /* 0x000ee20000000a00 */
[----:B0-----:R-:W-:-:S05]  /*0840*/  IMAD.WIDE.U32 R16, R21, 0x8, R16 ;  /* 0x0000000815107825 */ /* 0x001fca00078e0010 */
[----:B------:R-:W4:Y:S04]  /*0850*/  LDG.E R13, desc[UR12][R16.64] ;  /* 0x0000000c100d7981 */ /* 0x000f28000c1e1900 */
[----:B-----5:R-:W5:Y:S01]  /*0860*/  LDG.E R15, desc[UR12][R16.64+0x8] ;  /* 0x0000080c100f7981 */ /* 0x020f62000c1e1900 */
[----:B---3--:R-:W-:-:S05]  /*0870*/  @P0 IMAD.WIDE.U32 R18, R7, 0x8, R18 ;  /* 0x0000000807120825 */ /* 0x008fca00078e0012 */
[----:B------:R-:W2:Y:S01]  /*0880*/  @P0 LDG.E R8, desc[UR12][R18.64+-0x8] ;  /* 0xfffff80c12080981 */ /* 0x000ea2000c1e1900 */
[----:B-1----:R-:W-:Y:S01]  /*0890*/  UIADD3 UR10, UPT, UPT, -UR11, URZ, URZ ;  /* 0x000000ff0b0a7290 */ /* 0x002fe2000fffe1ff */
[C---:B------:R-:W-:Y:S01]  /*08a0*/  IADD3 R14, PT, PT, R12.reuse, R7, RZ ;  /* 0x000000070c0e7210 */ /* 0x040fe20007ffe0ff */
[----:B------:R-:W-:-:S04]  /*08b0*/  IMAD R22, R12, 0x2, R21 ;  /* 0x000000020c167824 */ /* 0x000fc800078e0215 */
[----:B------:R-:W-:Y:S02]  /*08c0*/  IMAD R14, R14, UR11, RZ ;  /* 0x0000000b0e0e7c24 */ /* 0x000fe4000f8e02ff */
[----:B------:R-:W-:Y:S02]  /*08d0*/  IMAD R22, R22, UR11, RZ ;  /* 0x0000000b16167c24 */ /* 0x000fe4000f8e02ff */
[----:B------:R-:W-:Y:S01]  /*08e0*/  IMAD.U32 R23, RZ, RZ, UR10 ;  /* 0x0000000aff177e24 */ /* 0x000fe2000f8e00ff */
[----:B----4-:R-:W-:Y:S02]  /*08f0*/  I2FP.F32.S32 R24, R13 ;  /* 0x0000000d00187245 */ /* 0x010fe40000201400 */
[----:B-----5:R-:W-:Y:S01]  /*0900*/  I2FP.F32.S32 R25, R15 ;  /* 0x0000000f00197245 */ /* 0x020fe20000201400 */
[----:B--2---:R-:W-:-:S07]  /*0910*/  IMAD R8, R3, UR9, R8 ;  /* 0x0000000903087c24 */ /* 0x004fce000f8e0208 */
.L_x_30:
[----:B------:R-:W-:Y:S01]  /*0920*/  MOV R16, UR7 ;  /* 0x0000000700107c02 */ /* 0x000fe20008000f00 */
[----:B------:R-:W-:-:S04]  /*0930*/  IMAD.U32 R17, RZ, RZ, UR8 ;  /* 0x00000008ff117e24 */ /* 0x000fc8000f8e00ff */
[----:B------:R-:W-:-:S05]  /*0940*/  IMAD.WIDE R16, R22, 0x2, R16 ;  /* 0x0000000216107825 */ /* 0x000fca00078e0210 */
[----:B------:R-:W2:Y:S04]  /*0950*/  LDG.E.U16 R18, desc[UR12][R16.64] ;  /* 0x0000000c10127981 */ /* 0x000ea8000c1e1500 */
[----:B------:R-:W3:Y:S01]  /*0960*/  LDG.E.U16 R0, desc[UR12][R16.64+-0x2] ;  /* 0xfffffe0c10007981 */ /* 0x000ee2000c1e1500 */
[----:B------:R-:W-:Y:S01]  /*0970*/  IMAD.MOV.U32 R20, RZ, RZ, 0x3f000000 ;  /* 0x3f000000ff147424 */ /* 0x000fe200078e00ff */
[----:B------:R-:W-:Y:S01]  /*0980*/  IADD3 R23, PT, PT, R23, 0x1, RZ ;  /* 0x0000000117177810 */ /* 0x000fe20007ffe0ff */
[----:B------:R-:W-:Y:S03]  /*0990*/  BSSY.RECONVERGENT B0, `(.L_x_22) ;  /* 0x0000101000007945 */ /* 0x000fe60003800200 */
[----:B------:R-:W-:Y:S01]  /*09a0*/  ISETP.NE.AND P2, PT, R23, RZ, PT ;  /* 0x000000ff1700720c */ /* 0x000fe20003f45270 */
[----:B--2---:R-:W-:-:S02]  /*09b0*/  HADD2.F32 R18, -RZ, R18.H0_H0 ;  /* 0x20000012ff127230 */ /* 0x004fc40000004100 */
        /* <DEDUP_REMOVED lines=11> */
[----:B-----5:R-:W-:Y:S05]  /*0a70*/  @P0 BRA `(.L_x_23) ;  /* 0x0000000c00c80947 */ /* 0x020fea0003800000 */
[----:B------:R-:W0:Y:S01]  /*0a80*/  LDC.64 R16, c[0x0][0x3a0] ;  /* 0x0000e800ff107b82 */ /* 0x000e220000000a00 */
[----:B------:R-:W1:Y:S07]  /*0a90*/  F2I.FLOOR.NTZ R21, R35 ;  /* 0x0000002300157305 */ /* 0x000e6e0000207100 */
[----:B------:R-:W2:Y:S01]  /*0aa0*/  LDC R29, c[0x0][0x3b4] ;  /* 0x0000ed00ff1d7b82 */ /* 0x000ea20000000800 */
[----:B0-----:R-:W-:-:S05]  /*0ab0*/  IMAD.WIDE R16, R14, 0x2, R16 ;  /* 0x000000020e107825 */ /* 0x001fca00078e0210 */
[----:B------:R0:W5:Y:S01]  /*0ac0*/  LDG.E.U16 R27, desc[UR12][R16.64] ;  /* 0x0000000c101b7981 */ /* 0x000162000c1e1500 */
[----:B------:R-:W3:Y:S01]  /*0ad0*/  F2I.FLOOR.NTZ R0, R19 ;  /* 0x0000001300007305 */ /* 0x000ee20000207100 */
[----:B-1----:R-:W-:Y:S01]  /*0ae0*/  I2FP.F32.S32 R18, R21 ;  /* 0x0000001500127245 */ /* 0x002fe20000201400 */
[----:B------:R-:W-:Y:S01]  /*0af0*/  VIADD R20, R21, 0x1 ;  /* 0x0000000115147836 */ /* 0x000fe20000000000 */
[----:B------:R-:W-:Y:S01]  /*0b00*/  ISETP.GE.AND P5, PT, R2, UR4, PT ;  /* 0x0000000402007c0c */ /* 0x000fe2000bfa6270 */
[----:B------:R-:W-:Y:S02]  /*0b10*/  BSSY.RECONVERGENT B1, `(.L_x_24) ;  /* 0x000004b000017945 */ /* 0x000fe40003800200 */
[C-C-:B------:R-:W-:Y:S01]  /*0b20*/  FADD R33, R35.reuse, -R18.reuse ;  /* 0x8000001223217221 */ /* 0x140fe20000000000 */
[----:B------:R-:W-:Y:S01]  /*0b30*/  FADD R30, -R35, R18 ;  /* 0x00000012231e7221 */ /* 0x000fe20000000100 */
[----:B------:R-:W-:-:S03]  /*0b40*/  ISETP.GE.AND P1, PT, R20, R15, PT ;  /* 0x0000000f1400720c */ /* 0x000fc60003f26270 */
[----:B------:R-:W-:Y:S02]  /*0b50*/  F2FP.F16.F32.PACK_AB R33, RZ, R33 ;  /* 0x00000021ff21723e */ /* 0x000fe400000000ff */
[-C--:B---3--:R-:W-:Y:S01]  /*0b60*/  I2FP.F32.S32 R28, R0.reuse ;  /* 0x00000000001c7245 */ /* 0x088fe20000201400 */
[----:B------:R-:W-:Y:S01]  /*0b70*/  IMAD R34, R15, R0, R8 ;  /* 0x000000000f227224 */ /* 0x000fe200078e0208 */
[C---:B------:R-:W-:Y:S01]  /*0b80*/  LOP3.LUT R31, R0.reuse, R21, RZ, 0xfc, !PT ;  /* 0x00000015001f7212 */ /* 0x040fe200078efcff */
[C---:B------:R-:W-:Y:S01]  /*0b90*/  VIADD R18, R0.reuse, 0x1 ;  /* 0x0000000100127836 */ /* 0x040fe20000000000 */
[----:B------:R-:W-:Y:S01]  /*0ba0*/  ISETP.GT.AND P4, PT, R0, -0x1, !P1 ;  /* 0xffffffff0000780c */ /* 0x000fe20004f84270 */
[C-C-:B------:R-:W-:Y:S01]  /*0bb0*/  FADD R32, R19.reuse, -R28.reuse ;  /* 0x8000001c13207221 */ /* 0x140fe20000000000 */
[----:B------:R-:W-:Y:S01]  /*0bc0*/  FADD R19, -R19, R28 ;  /* 0x0000001c13137221 */ /* 0x000fe20000000100 */
[----:B------:R-:W-:Y:S01]  /*0bd0*/  IADD3 R34, PT, PT, R21, R34, RZ ;  /* 0x0000002215227210 */ /* 0x000fe20007ffe0ff */
[----:B------:R-:W-:Y:S01]  /*0be0*/  FADD R28, R30, 1 ;  /* 0x3f8000001e1c7421 */ /* 0x000fe20000000000 */
[----:B------:R-:W-:Y:S01]  /*0bf0*/  ISETP.GE.AND P0, PT, R18, R13, PT ;  /* 0x0000000d1200720c */ /* 0x000fe20003f06270 */
[----:B------:R-:W-:Y:S01]  /*0c00*/  FADD R30, R19, 1 ;  /* 0x3f800000131e7421 */ /* 0x000fe20000000000 */
[----:B------:R-:W-:Y:S01]  /*0c10*/  ISETP.GT.AND P3, PT, R31, -0x1, PT ;  /* 0xffffffff1f00780c */ /* 0x000fe20003f64270 */
[----:B------:R-:W-:Y:S01]  /*0c20*/  IMAD.IADD R36, R15, 0x1, R34 ;  /* 0x000000010f247824 */ /* 0x000fe200078e0222 */
[----:B------:R-:W-:Y:S01]  /*0c30*/  ISETP.GT.AND P0, PT, R21, -0x1, !P0 ;  /* 0xffffffff1500780c */ /* 0x000fe20004704270 */
[--C-:B--2---:R-:W-:Y:S01]  /*0c40*/  IMAD R31, R34, R29, R29.reuse ;  /* 0x0000001d221f7224 */ /* 0x104fe200078e021d */
[----:B------:R-:W-:Y:S01]  /*0c50*/  ISETP.LT.AND P1, PT, R18, R13, !P1 ;  /* 0x0000000d1200720c */ /* 0x000fe20004f21270 */
[----:B------:R-:W-:Y:S01]  /*0c60*/  IMAD R35, R36, R29, R29 ;  /* 0x0000001d24237224 */ /* 0x000fe200078e021d */
[----:B------:R-:W-:-:S02]  /*0c70*/  F2FP.F16.F32.PACK_AB R32, RZ, R32 ;  /* 0x00000020ff20723e */ /* 0x000fc400000000ff */
[----:B------:R-:W-:Y:S02]  /*0c80*/  F2FP.F16.F32.PACK_AB R28, RZ, R28 ;  /* 0x0000001cff1c723e */ /* 0x000fe400000000ff */
[----:B------:R-:W-:Y:S01]  /*0c90*/  F2FP.F16.F32.PACK_AB R30, RZ, R30 ;  /* 0x0000001eff1e723e */ /* 0x000fe200000000ff */
[----:B0-----:R-:W-:Y:S06]  /*0ca0*/  @P5 BRA `(.L_x_25) ;  /* 0x0000000000c45947 */ /* 0x001fec0003800000 */
[----:B------:R-:W-:Y:S01]  /*0cb0*/  IABS R0, R29 ;  /* 0x0000001d00007213 */ /* 0x000fe20000000000 */
[----:B------:R-:W-:Y:S01]  /*0cc0*/  IMAD.MOV.U32 R16, RZ, RZ, RZ ;  /* 0x000000ffff107224 */ /* 0x000fe200078e00ff */
[----:B------:R-:W-:Y:S01]  /*0cd0*/  IABS R20, R2 ;  /* 0x0000000200147213 */ /* 0x000fe20000000000 */
[----:B------:R-:W0:Y:S01]  /*0ce0*/  @P3 LDC.64 R38, c[0x0][0x380] ;  /* 0x0000e000ff263b82 */ /* 0x000e220000000a00 */
[----:B------:R-:W1:Y:S08]  /*0cf0*/  I2F.RP R18, R0 ;  /* 0x0000000000127306 */ /* 0x000e700000209400 */
[----:B-1----:R-:W1:Y:S02]  /*0d00*/  MUFU.RCP R18, R18 ;  /* 0x0000001200127308 */ /* 0x002e640000001000 */
[----:B-1----:R-:W-:-:S06]  /*0d10*/  VIADD R19, R18, 0xffffffe ;  /* 0x0ffffffe12137836 */ /* 0x002fcc0000000000 */
[----:B------:R1:W2:Y:S02]  /*0d20*/  F2I.FTZ.U32.TRUNC.NTZ R17, R19 ;  /* 0x0000001300117305 */ /* 0x0002a4000021f000 */
[----:B-1----:R-:W1:Y:S01]  /*0d30*/  @P0 LDC.64 R18, c[0x0][0x380] ;  /* 0x0000e000ff120b82 */ /* 0x002e620000000a00 */
[----:B--2---:R-:W-:-:S05]  /*0d40*/  IADD3 R21, PT, PT, RZ, -R17, RZ ;  /* 0x80000011ff157210 */ /* 0x004fca0007ffe0ff */
[----:B------:R-:W-:-:S04]  /*0d50*/  IMAD R21, R21, R0, RZ ;  /* 0x0000000015157224 */ /* 0x000fc800078e02ff */
[----:B------:R-:W-:-:S04]  /*0d60*/  IMAD.HI.U32 R16, R17, R21, R16 ;  /* 0x0000001511107227 */ /* 0x000fc800078e0010 */
[----:B------:R-:W-:-:S04]  /*0d70*/  IMAD.MOV.U32 R21, RZ, RZ, R20 ;  /* 0x000000ffff157224 */ /* 0x000fc800078e0014 */
[----:B------:R-:W-:-:S05]  /*0d80*/  IMAD.HI.U32 R16, R16, R21, RZ ;  /* 0x0000001510107227 */ /* 0x000fca00078e00ff */
[----:B------:R-:W-:-:S05]  /*0d90*/  IADD3 R17, PT, PT, -R16, RZ, RZ ;  /* 0x000000ff10117210 */ /* 0x000fca0007ffe1ff */
[C---:B------:R-:W-:Y:S02]  /*0da0*/  IMAD R17, R0.reuse, R17, R21 ;  /* 0x0000001100117224 */ /* 0x040fe400078e0215 */
[----:B------:R-:W2:Y:S03]  /*0db0*/  @P4 LDC.64 R20, c[0x0][0x380] ;  /* 0x0000e000ff144b82 */ /* 0x000ea60000000a00 */
[----:B------:R-:W-:-:S13]  /*0dc0*/  ISETP.GT.U32.AND P5, PT, R0, R17, PT ;  /* 0x000000110000720c */ /* 0x000fda0003fa4070 */
[----:B------:R-:W-:Y:S01]  /*0dd0*/  @!P5 IMAD.IADD R17, R17, 0x1, -R0 ;  /* 0x000000011111d824 */ /* 0x000fe200078e0a00 */
[----:B------:R-:W-:-:S04]  /*0de0*/  ISETP.GE.AND P5, PT, R2, RZ, PT ;  /* 0x000000ff0200720c */ /* 0x000fc80003fa6270 */
[----:B------:R-:W-:-:S13]  /*0df0*/  ISETP.GT.U32.AND P6, PT, R0, R17, PT ;  /* 0x000000110000720c */ /* 0x000fda0003fc4070 */
[----:B------:R-:W-:Y:S01]  /*0e00*/  @!P6 IMAD.IADD R17, R17, 0x1, -R0 ;  /* 0x000000011111e824 */ /* 0x000fe200078e0a00 */
[----:B------:R-:W-:-:S04]  /*0e10*/  ISETP.NE.AND P6, PT, R29, RZ, PT ;  /* 0x000000ff1d00720c */ /* 0x000fc80003fc5270 */
[----:B------:R-:W-:-:S05]  /*0e20*/  MOV R0, R17 ;  /* 0x0000001100007202 */ /* 0x000fca0000000f00 */
[----:B------:R-:W-:-:S04]  /*0e30*/  @!P5 IMAD.MOV R0, RZ, RZ, -R0 ;  /* 0x000000ffff00d224 */ /* 0x000fc800078e0a00 */
[----:B------:R-:W-:-:S05]  /*0e40*/  @!P6 LOP3.LUT R0, RZ, R29, RZ, 0x33, !PT ;  /* 0x0000001dff00e212 */ /* 0x000fca00078e33ff */
[----:B------:R-:W-:-:S04]  /*0e50*/  @P3 IMAD R17, R34, R29, R0 ;  /* 0x0000001d22113224 */ /* 0x000fc800078e0200 */
[----:B0-----:R-:W-:-:S04]  /*0e60*/  @P3 IMAD.WIDE R38, R17, 0x2, R38 ;  /* 0x0000000211263825 */ /* 0x001fc800078e0226 */
[----:B------:R-:W-:Y:S01]  /*0e70*/  @P4 IMAD.IADD R17, R31, 0x1, R0 ;  /* 0x000000011f114824 */ /* 0x000fe200078e0200 */
[----:B------:R0:W3:Y:S03]  /*0e80*/  @P3 LDG.E.U16 R37, desc[UR12][R38.64] ;  /* 0x0000000c26253981 */ /* 0x0000e6000c1e1500 */
[----:B--2---:R-:W-:Y:S02]  /*0e90*/  @P4 IMAD.WIDE R20, R17, 0x2, R20 ;  /* 0x0000000211144825 */ /* 0x004fe400078e0214 */
[----:B------:R-:W2:Y:S02]  /*0ea0*/  @P1 LDC.64 R16, c[0x0][0x380] ;  /* 0x0000e000ff101b82 */ /* 0x000ea40000000a00 */
[----:B------:R-:W-:Y:S02]  /*0eb0*/  @P0 IMAD R41, R36, R29, R0 ;  /* 0x0000001d24290224 */ /* 0x000fe400078e0200 */
[----:B------:R4:W3:Y:S02]  /*0ec0*/  @P4 LDG.E.U16 R21, desc[UR12][R20.64] ;  /* 0x0000000c14154981 */ /* 0x0008e4000c1e1500 */
[----:B-1----:R-:W-:Y:S01]  /*0ed0*/  @P0 IMAD.WIDE R18, R41, 0x2, R18 ;  /* 0x0000000229120825 */ /* 0x002fe200078e0212 */
[----:B------:R-:W-:-:S05]  /*0ee0*/  @P1 IADD3 R41, PT, PT, R35, R0, RZ ;  /* 0x0000000023291210 */ /* 0x000fca0007ffe0ff */
[----:B------:R-:W3:Y:S01]  /*0ef0*/  @P0 LDG.E.U16 R19, desc[UR12][R18.64] ;  /* 0x0000000c12130981 */ /* 0x000ee2000c1e1500 */
[----:B--2---:R-:W-:-:S06]  /*0f00*/  @P1 IMAD.WIDE R16, R41, 0x2, R16 ;  /* 0x0000000229101825 */ /* 0x004fcc00078e0210 */
[----:B------:R-:W2:Y:S01]  /*0f10*/  @P1 LDG.E.U16 R17, desc[UR12][R16.64] ;  /* 0x0000000c10111981 */ /* 0x000ea2000c1e1500 */
[CC--:B0-----:R-:W-:Y:S01]  /*0f20*/  @P3 HMUL2 R39, R30.reuse.H0_H0, R28.reuse.H0_H0 ;  /* 0x2000001c1e273232 */ /* 0x0c1fe20000000800 */
[----:B------:R-:W-:Y:S01]  /*0f30*/  PRMT R0, RZ, 0x7610, R0 ;  /* 0x00007610ff007816 */ /* 0x000fe20000000000 */
[----:B------:R-:W-:Y:S02]  /*0f40*/  @P4 HMUL2 R40, R30.H0_H0, R33.H0_H0 ;  /* 0x200000211e284232 */ /* 0x000fe40000000800 */
[----:B----4-:R-:W-:Y:S02]  /*0f50*/  @P0 HMUL2 R20, R32.H0_H0, R28.H0_H0 ;  /* 0x2000001c20140232 */ /* 0x010fe40000000800 */
[----:B---3--:R-:W-:-:S04]  /*0f60*/  @P3 HFMA2 R0, R37.H0_H0, R39.H0_H0, RZ.H0_H0 ;  /* 0x2000002725003231 */ /* 0x008fc800000408ff */
[----:B------:R-:W-:Y:S02]  /*0f70*/  @P4 HFMA2 R0, R21.H0_H0, R40.H0_H0, R0.H0_H0 ;  /* 0x2000002815004231 */ /* 0x000fe40000040800 */
[----:B------:R-:W-:Y:S02]  /*0f80*/  @P1 HMUL2 R21, R32.H0_H0, R33.H0_H0 ;  /* 0x2000002120151232 */ /* 0x000fe40000000800 */
[----:B------:R-:W-:-:S04]  /*0f90*/  @P0 HFMA2 R0, R19.H0_H0, R20.H0_H0, R0.H0_H0 ;  /* 0x2000001413000231 */ /* 0x000fc80000040800 */
[----:B--2---:R-:W-:-:S04]  /*0fa0*/  @P1 HFMA2 R0, R17.H0_H0, R21.H0_H0, R0.H0_H0 ;  /* 0x2000001511001231 */ /* 0x004fc80000040800 */
[----:B-----5:R-:W-:-:S07]  /*0fb0*/  HFMA2 R11, R27.H0_H0, R0.H0_H0, R11.H0_H0 ;  /* 0x200000001b0b7231 */ /* 0x020fce000004080b */
.L_x_25:
[----:B------:R-:W-:Y:S05]  /*0fc0*/  BSYNC.RECONVERGENT B1 ;  /* 0x0000000000017941 */ /* 0x000fea0003800200 */
.L_x_24:
[----:B------:R-:W-:Y:S01]  /*0fd0*/  ISETP.GE.AND P5, PT, R4, UR4, PT ;  /* 0x0000000404007c0c */ /* 0x000fe2000bfa6270 */
[----:B------:R-:W-:-:S12]  /*0fe0*/  BSSY.RECONVERGENT B1, `(.L_x_26) ;  /* 0x0000033000017945 */ /* 0x000fd80003800200 */
[----:B------:R-:W-:Y:S05]  /*0ff0*/  @P5 BRA `(.L_x_27) ;  /* 0x0000000000c45947 */ /* 0x000fea0003800000 */
[----:B------:R-:W-:Y:S01]  /*1000*/  IABS R0, R29 ;  /* 0x0000001d00007213 */ /* 0x000fe20000000000 */
[----:B------:R-:W-:Y:S01]  /*1010*/  HFMA2 R16, -RZ, RZ, 0, 0 ;  /* 0x00000000ff107431 */ /* 0x000fe200000001ff */
[----:B------:R-:W-:Y:S01]  /*1020*/  IABS R20, R4 ;  /* 0x0000000400147213 */ /* 0x000fe20000000000 */
[----:B------:R-:W0:Y:S01]  /*1030*/  @P3 LDC.64 R38, c[0x0][0x380] ;  /* 0x0000e000ff263b82 */ /* 0x000e220000000a00 */
[----:B------:R-:W1:Y:S08]  /*1040*/  I2F.RP R18, R0 ;  /* 0x0000000000127306 */ /* 0x000e700000209400 */
[----:B-1----:R-:W1:Y:S02]  /*1050*/  MUFU.RCP R18, R18 ;  /* 0x0000001200127308 */ /* 0x002e640000001000 */
[----:B-1----:R-:W-:-:S06]  /*1060*/  VIADD R19, R18, 0xffffffe ;  /* 0x0ffffffe12137836 */ /* 0x002fcc0000000000 */
[----:B------:R1:W2:Y:S02]  /*1070*/  F2I.FTZ.U32.TRUNC.NTZ R17, R19 ;  /* 0x0000001300117305 */ /* 0x0002a4000021f000 */
[----:B-1----:R-:W1:Y:S01]  /*1080*/  @P0 LDC.64 R18, c[0x0][0x380] ;  /* 0x0000e000ff120b82 */ /* 0x002e620000000a00 */
[----:B--2---:R-:W-:-:S04]  /*1090*/  IMAD.MOV R21, RZ, RZ, -R17 ;  /* 0x000000ffff157224 */ /* 0x004fc800078e0a11 */
[----:B------:R-:W-:-:S04]  /*10a0*/  IMAD R21, R21, R0, RZ ;  /* 0x0000000015157224 */ /* 0x000fc800078e02ff */
[----:B------:R-:W-:-:S04]  /*10b0*/  IMAD.HI.U32 R16, R17, R21, R16 ;  /* 0x0000001511107227 */ /* 0x000fc800078e0010 */
[----:B------:R-:W-:Y:S02]  /*10c0*/  IMAD.MOV.U32 R17, RZ, RZ, R20 ;  /* 0x000000ffff117224 */ /* 0x000fe400078e0014 */
[----:B------:R-:W2:Y:S02]  /*10d0*/  @P4 LDC.64 R20, c[0x0][0x380] ;  /* 0x0000e000ff144b82 */ /* 0x000ea40000000a00 */
[----:B------:R-:W-:-:S04]  /*10e0*/  IMAD.HI.U32 R16, R16, R17, RZ ;  /* 0x0000001110107227 */ /* 0x000fc800078e00ff */
[----:B------:R-:W-:-:S04]  /*10f0*/  IMAD.MOV R16, RZ, RZ, -R16 ;  /* 0x000000ffff107224 */ /* 0x000fc800078e0a10 */
[----:B------:R-:W-:-:S05]  /*1100*/  IMAD R17, R0, R16, R17 ;  /* 0x0000001000117224 */ /* 0x000fca00078e0211 */
[----:B------:R-:W-:-:S13]  /*1110*/  ISETP.GT.U32.AND P5, PT, R0, R17, PT ;  /* 0x000000110000720c */ /* 0x000fda0003fa4070 */
[----:B------:R-:W-:Y:S02]  /*1120*/  @!P5 IADD3 R17, PT, PT, R17, -R0, RZ ;  /* 0x800000001111d210 */ /* 0x000fe40007ffe0ff */
[----:B------:R-:W-:Y:S02]  /*1130*/  ISETP.GE.AND P5, PT, R4, RZ, PT ;  /* 0x000000ff0400720c */ /* 0x000fe40003fa6270 */
[----:B------:R-:W-:-:S13]  /*1140*/  ISETP.GT.U32.AND P6, PT, R0, R17, PT ;  /* 0x000000110000720c */ /* 0x000fda0003fc4070 */
[----:B------:R-:W-:Y:S01]  /*1150*/  @!P6 IMAD.IADD R17, R17, 0x1, -R0 ;  /* 0x000000011111e824 */ /* 0x000fe200078e0a00 */
[----:B------:R-:W-:-:S03]  /*1160*/  ISETP.NE.AND P6, PT, R29, RZ, PT ;  /* 0x000000ff1d00720c */ /* 0x000fc60003fc5270 */
[----:B------:R-:W-:-:S05]  /*1170*/  IMAD.MOV.U32 R0, RZ, RZ, R17 ;  /* 0x000000ffff007224 */ /* 0x000fca00078e0011 */
[----:B------:R-:W-:-:S05]  /*1180*/  @!P5 IADD3 R0, PT, PT, -R0, RZ, RZ ;  /* 0x000000ff0000d210 */ /* 0x000fca0007ffe1ff */
        /* <DEDUP_REMOVED lines=24> */
.L_x_27:
[----:B------:R-:W-:Y:S05]  /*1310*/  BSYNC.RECONVERGENT B1 ;  /* 0x0000000000017941 */ /* 0x000fea0003800200 */
.L_x_26:
[----:B------:R-:W-:Y:S01]  /*1320*/  ISETP.GE.AND P5, PT, R5, UR4, PT ;  /* 0x0000000405007c0c */ /* 0x000fe2000bfa6270 */
[----:B------:R-:W-:-:S12]  /*1330*/  BSSY.RECONVERGENT B1, `(.L_x_28) ;  /* 0x0000033000017945 */ /* 0x000fd80003800200 */
[----:B------:R-:W-:Y:S05]  /*1340*/  @P5 BRA `(.L_x_29) ;  /* 0x0000000000c45947 */ /* 0x000fea0003800000 */
        /* <DEDUP_REMOVED lines=11> */
[----:B------:R-:W-:Y:S01]  /*1400*/  IMAD.HI.U32 R16, R17, R21, R16 ;  /* 0x0000001511107227 */ /* 0x000fe200078e0010 */
[----:B------:R-:W-:Y:S02]  /*1410*/  MOV R17, R20 ;  /* 0x0000001400117202 */ /* 0x000fe40000000f00 */
[----:B------:R-:W2:Y:S03]  /*1420*/  @P4 LDC.64 R20, c[0x0][0x380] ;  /* 0x0000e000ff144b82 */ /* 0x000ea60000000a00 */
        /* <DEDUP_REMOVED lines=8> */
[----:B------:R-:W-:-:S04]  /*14b0*/  ISETP.NE.AND P6, PT, R29, RZ, PT ;  /* 0x000000ff1d00720c */ /* 0x000fc80003fc5270 */
[----:B------:R-:W-:-:S05]  /*14c0*/  MOV R0, R17 ;  /* 0x0000001100007202 */ /* 0x000fca0000000f00 */
[----:B------:R-:W-:-:S04]  /*14d0*/  @!P5 IMAD.MOV R0, RZ, RZ, -R0 ;  /* 0x000000ffff00d224 */ /* 0x000fc800078e0a00 */
[----:B------:R-:W-:-:S05]  /*14e0*/  @!P6 LOP3.LUT R0, RZ, R29, RZ, 0x33, !PT ;  /* 0x0000001dff00e212 */ /* 0x000fca00078e33ff */
[----:B------:R-:W-:-:S04]  /*14f0*/  @P3 IMAD R17, R34, R29, R0 ;  /* 0x0000001d22113224 */ /* 0x000fc800078e0200 */
[----:B0-----:R-:W-:Y:S01]  /*1500*/  @P3 IMAD.WIDE R38, R17, 0x2, R38 ;  /* 0x0000000211263825 */ /* 0x001fe200078e0226 */
[----:B------:R-:W-:-:S03]  /*1510*/  @P4 IADD3 R17, PT, PT, R31, R0, RZ ;  /* 0x000000001f114210 */ /* 0x000fc60007ffe0ff */
[----:B------:R-:W-:Y:S01]  /*1520*/  @P0 IMAD R41, R36, R29, R0 ;  /* 0x0000001d24290224 */ /* 0x000fe200078e0200 */
[----:B------:R0:W3:Y:S01]  /*1530*/  @P3 LDG.E.U16 R37, desc[UR12][R38.64] ;  /* 0x0000000c26253981 */ /* 0x0000e2000c1e1500 */
[----:B--2---:R-:W-:Y:S02]  /*1540*/  @P4 IMAD.WIDE R20, R17, 0x2, R20 ;  /* 0x0000000211144825 */ /* 0x004fe400078e0214 */
[----:B------:R-:W2:Y:S02]  /*1550*/  @P1 LDC.64 R16, c[0x0][0x380] ;  /* 0x0000e000ff101b82 */ /* 0x000ea40000000a00 */
[----:B-1----:R-:W-:Y:S02]  /*1560*/  @P0 IMAD.WIDE R18, R41, 0x2, R18 ;  /* 0x0000000229120825 */ /* 0x002fe400078e0212 */
[----:B------:R1:W4:Y:S02]  /*1570*/  @P4 LDG.E.U16 R21, desc[UR12][R20.64] ;  /* 0x0000000c14154981 */ /* 0x000324000c1e1500 */
[----:B------:R-:W-:-:S02]  /*1580*/  @P1 IMAD.IADD R41, R35, 0x1, R0 ;  /* 0x0000000123291824 */ /* 0x000fc400078e0200 */
[----:B------:R-:W4:Y:S02]  /*1590*/  @P0 LDG.E.U16 R19, desc[UR12][R18.64] ;  /* 0x0000000c12130981 */ /* 0x000f24000c1e1500 */
[----:B--2---:R-:W-:-:S06]  /*15a0*/  @P1 IMAD.WIDE R16, R41, 0x2, R16 ;  /* 0x0000000229101825 */ /* 0x004fcc00078e0210 */
[----:B------:R-:W2:Y:S01]  /*15b0*/  @P1 LDG.E.U16 R17, desc[UR12][R16.64] ;  /* 0x0000000c10111981 */ /* 0x000ea2000c1e1500 */
[CC--:B0-----:R-:W-:Y:S01]  /*15c0*/  @P3 HMUL2 R39, R30.reuse.H0_H0, R28.reuse.H0_H0 ;  /* 0x2000001c1e273232 */ /* 0x0c1fe20000000800 */
[----:B------:R-:W-:Y:S01]  /*15d0*/  PRMT R0, RZ, 0x7610, R0 ;  /* 0x00007610ff007816 */ /* 0x000fe20000000000 */
[----:B------:R-:W-:Y:S02]  /*15e0*/  @P4 HMUL2 R40, R30.H0_H0, R33.H0_H0 ;  /* 0x200000211e284232 */ /* 0x000fe40000000800 */
[----:B-1----:R-:W-:Y:S02]  /*15f0*/  @P0 HMUL2 R20, R32.H0_H0, R28.H0_H0 ;  /* 0x2000001c20140232 */ /* 0x002fe40000000800 */
[----:B---3--:R-:W-:-:S04]  /*1600*/  @P3 HFMA2 R0, R37.H0_H0, R39.H0_H0, RZ.H0_H0 ;  /* 0x2000002725003231 */ /* 0x008fc800000408ff */
[----:B----4-:R-:W-:Y:S02]  /*1610*/  @P4 HFMA2 R0, R21.H0_H0, R40.H0_H0, R0.H0_H0 ;  /* 0x2000002815004231 */ /* 0x010fe40000040800 */
[----:B------:R-:W-:Y:S02]  /*1620*/  @P1 HMUL2 R21, R32.H0_H0, R33.H0_H0 ;  /* 0x2000002120151232 */ /* 0x000fe40000000800 */
[----:B------:R-:W-:-:S04]  /*1630*/  @P0 HFMA2 R0, R19.H0_H0, R20.H0_H0, R0.H0_H0 ;  /* 0x2000001413000231 */ /* 0x000fc80000040800 */
[----:B--2---:R-:W-:-:S04]  /*1640*/  @P1 HFMA2 R0, R17.H0_H0, R21.H0_H0, R0.H0_H0 ;  /* 0x2000001511001231 */ /* 0x004fc80000040800 */
[----:B-----5:R-:W-:-:S07]  /*1650*/  HFMA2 R9, R27.H0_H0, R0.H0_H0, R9.H0_H0 ;  /* 0x200000001b097231 */ /* 0x020fce0000040809 */
.L_x_29:
[----:B------:R-:W-:Y:S05]  /*1660*/  BSYNC.RECONVERGENT B1 ;  /* 0x0000000000017941 */ /* 0x000fea0003800200 */
.L_x_28:
[----:B------:R-:W-:-:S13]  /*1670*/  ISETP.GE.AND P5, PT, R6, UR4, PT ;  /* 0x0000000406007c0c */ /* 0x000fda000bfa6270 */
[----:B------:R-:W-:Y:S05]  /*1680*/  @P5 BRA `(.L_x_23) ;  /* 0x0000000000c45947 */ /* 0x000fea0003800000 */
[----:B------:R-:W-:Y:S01]  /*1690*/  IABS R0, R29 ;  /* 0x0000001d00007213 */ /* 0x000fe20000000000 */
[----:B------:R-:W-:Y:S01]  /*16a0*/  HFMA2 R16, -RZ, RZ, 0, 0 ;  /* 0x00000000ff107431 */ /* 0x000fe200000001ff */
[----:B------:R-:W-:Y:S01]  /*16b0*/  IABS R20, R6 ;  /* 0x0000000600147213 */ /* 0x000fe20000000000 */
[----:B------:R-:W0:Y:S01]  /*16c0*/  @P3 LDC.64 R38, c[0x0][0x380] ;  /* 0x0000e000ff263b82 */ /* 0x000e220000000a00 */
[----:B------:R-:W1:Y:S08]  /*16d0*/  I2F.RP R18, R0 ;  /* 0x0000000000127306 */ /* 0x000e700000209400 */
[----:B-1----:R-:W1:Y:S02]  /*16e0*/  MUFU.RCP R18, R18 ;  /* 0x0000001200127308 */ /* 0x002e640000001000 */
[----:B-1----:R-:W-:-:S06]  /*16f0*/  IADD3 R19, PT, PT, R18, 0xffffffe, RZ ;  /* 0x0ffffffe12137810 */ /* 0x002fcc0007ffe0ff */
[----:B------:R1:W2:Y:S02]  /*1700*/  F2I.FTZ.U32.TRUNC.NTZ R17, R19 ;  /* 0x0000001300117305 */ /* 0x0002a4000021f000 */
[----:B-1----:R-:W1:Y:S01]  /*1710*/  @P0 LDC.64 R18, c[0x0][0x380] ;  /* 0x0000e000ff120b82 */ /* 0x002e620000000a00 */
[----:B--2---:R-:W-:-:S04]  /*1720*/  IMAD.MOV R21, RZ, RZ, -R17 ;  /* 0x000000ffff157224 */ /* 0x004fc800078e0a11 */
[----:B------:R-:W-:-:S04]  /*1730*/  IMAD R21, R21, R0, RZ ;  /* 0x0000000015157224 */ /* 0x000fc800078e02ff */
[----:B------:R-:W-:-:S04]  /*1740*/  IMAD.HI.U32 R16, R17, R21, R16 ;  /* 0x0000001511107227 */ /* 0x000fc800078e0010 */
[----:B------:R-:W-:Y:S02]  /*1750*/  IMAD.MOV.U32 R17, RZ, RZ, R20 ;  /* 0x000000ffff117224 */ /* 0x000fe400078e0014 */
[----:B------:R-:W2:Y:S02]  /*1760*/  @P1 LDC.64 R20, c[0x0][0x380] ;  /* 0x0000e000ff141b82 */ /* 0x000ea40000000a00 */
[----:B------:R-:W-:-:S05]  /*1770*/  IMAD.HI.U32 R16, R16, R17, RZ ;  /* 0x0000001110107227 */ /* 0x000fca00078e00ff */
[----:B------:R-:W-:-:S05]  /*1780*/  IADD3 R16, PT, PT, -R16, RZ, RZ ;  /* 0x000000ff10107210 */ /* 0x000fca0007ffe1ff */
[----:B------:R-:W-:-:S05]  /*1790*/  IMAD R17, R0, R16, R17 ;  /* 0x0000001000117224 */ /* 0x000fca00078e0211 */
[----:B------:R-:W-:-:S13]  /*17a0*/  ISETP.GT.U32.AND P5, PT, R0, R17, PT ;  /* 0x000000110000720c */ /* 0x000fda0003fa4070 */
[----:B------:R-:W-:Y:S01]  /*17b0*/  @!P5 IMAD.IADD R17, R17, 0x1, -R0 ;  /* 0x000000011111d824 */ /* 0x000fe200078e0a00 */
[----:B------:R-:W-:-:S04]  /*17c0*/  ISETP.GE.AND P5, PT, R6, RZ, PT ;  /* 0x000000ff0600720c */ /* 0x000fc80003fa6270 */
[----:B------:R-:W-:-:S13]  /*17d0*/  ISETP.GT.U32.AND P6, PT, R0, R17, PT ;  /* 0x000000110000720c */ /* 0x000fda0003fc4070 */
[----:B------:R-:W-:Y:S02]  /*17e0*/  @!P6 IADD3 R17, PT, PT, R17, -R0, RZ ;  /* 0x800000001111e210 */ /* 0x000fe40007ffe0ff */
[----:B------:R-:W-:-:S03]  /*17f0*/  ISETP.NE.AND P6, PT, R29, RZ, PT ;  /* 0x000000ff1d00720c */ /* 0x000fc60003fc5270 */
[----:B------:R-:W-:Y:S02]  /*1800*/  IMAD.MOV.U32 R0, RZ, RZ, R17 ;  /* 0x000000ffff007224 */ /* 0x000fe400078e0011 */
[----:B------:R-:W3:Y:S03]  /*1810*/  @P4 LDC.64 R16, c[0x0][0x380] ;  /* 0x0000e000ff104b82 */ /* 0x000ee60000000a00 */
[----:B------:R-:W-:-:S05]  /*1820*/  @!P5 IADD3 R0, PT, PT, -R0, RZ, RZ ;  /* 0x000000ff0000d210 */ /* 0x000fca0007ffe1ff */
[----:B------:R-:W-:-:S05]  /*1830*/  @!P6 LOP3.LUT R0, RZ, R29, RZ, 0x33, !PT ;  /* 0x0000001dff00e212 */ /* 0x000fca00078e33ff */
[--C-:B------:R-:W-:Y:S02]  /*1840*/  @P3 IMAD R34, R34, R29, R0.reuse ;  /* 0x0000001d22223224 */ /* 0x100fe400078e0200 */
[----:B------:R-:W-:Y:S02]  /*1850*/  @P4 IMAD.IADD R31, R31, 0x1, R0 ;  /* 0x000000011f1f4824 */ /* 0x000fe400078e0200 */
[----:B0-----:R-:W-:Y:S01]  /*1860*/  @P3 IMAD.WIDE R38, R34, 0x2, R38 ;  /* 0x0000000222263825 */ /* 0x001fe200078e0226 */
[----:B------:R-:W-:-:S03]  /*1870*/  @P1 IADD3 R35, PT, PT, R35, R0, RZ ;  /* 0x0000000023231210 */ /* 0x000fc60007ffe0ff */
[----:B------:R-:W-:Y:S02]  /*1880*/  @P0 IMAD R29, R36, R29, R0 ;  /* 0x0000001d241d0224 */ /* 0x000fe400078e0200 */
[----:B------:R-:W4:Y:S01]  /*1890*/  @P3 LDG.E.U16 R39, desc[UR12][R38.64] ;  /* 0x0000000c26273981 */ /* 0x000f22000c1e1500 */
[----:B---3--:R-:W-:-:S04]  /*18a0*/  @P4 IMAD.WIDE R16, R31, 0x2, R16 ;  /* 0x000000021f104825 */ /* 0x008fc800078e0210 */
[----:B-1----:R-:W-:Y:S02]  /*18b0*/  @P0 IMAD.WIDE R18, R29, 0x2, R18 ;  /* 0x000000021d120825 */ /* 0x002fe400078e0212 */
[----:B------:R-:W3:Y:S02]  /*18c0*/  @P4 LDG.E.U16 R17, desc[UR12][R16.64] ;  /* 0x0000000c10114981 */ /* 0x000ee4000c1e1500 */
[----:B--2---:R-:W-:Y:S02]  /*18d0*/  @P1 IMAD.WIDE R20, R35, 0x2, R20 ;  /* 0x0000000223141825 */ /* 0x004fe400078e0214 */
[----:B------:R-:W2:Y:S04]  /*18e0*/  @P0 LDG.E.U16 R19, desc[UR12][R18.64] ;  /* 0x0000000c12130981 */ /* 0x000ea8000c1e1500 */
[----:B------:R-:W2:Y:S01]  /*18f0*/  @P1 LDG.E.U16 R21, desc[UR12][R20.64] ;  /* 0x0000000c14151981 */ /* 0x000ea2000c1e1500 */
[C---:B------:R-:W-:Y:S01]  /*1900*/  @P3 HMUL2 R29, R30.reuse.H0_H0, R28.H0_H0 ;  /* 0x2000001c1e1d3232 */ /* 0x040fe20000000800 */
[----:B------:R-:W-:Y:S01]  /*1910*/  PRMT R0, RZ, 0x7610, R0 ;  /* 0x00007610ff007816 */ /* 0x000fe20000000000 */
[----:B------:R-:W-:-:S02]  /*1920*/  @P4 HMUL2 R30, R30.H0_H0, R33.H0_H0 ;  /* 0x200000211e1e4232 */ /* 0x000fc40000000800 */
[C---:B------:R-:W-:Y:S02]  /*1930*/  @P0 HMUL2 R28, R32.reuse.H0_H0, R28.H0_H0 ;  /* 0x2000001c201c0232 */ /* 0x040fe40000000800 */
[----:B------:R-:W-:Y:S02]  /*1940*/  @P1 HMUL2 R32, R32.H0_H0, R33.H0_H0 ;  /* 0x2000002120201232 */ /* 0x000fe40000000800 */
[----:B----4-:R-:W-:-:S04]  /*1950*/  @P3 HFMA2 R0, R39.H0_H0, R29.H0_H0, RZ.H0_H0 ;  /* 0x2000001d27003231 */ /* 0x010fc800000408ff */
[----:B---3--:R-:W-:-:S04]  /*1960*/  @P4 HFMA2 R0, R17.H0_H0, R30.H0_H0, R0.H0_H0 ;  /* 0x2000001e11004231 */ /* 0x008fc80000040800 */
[----:B--2---:R-:W-:-:S04]  /*1970*/  @P0 HFMA2 R0, R19.H0_H0, R28.H0_H0, R0.H0_H0 ;  /* 0x2000001c13000231 */ /* 0x004fc80000040800 */
[----:B------:R-:W-:-:S04]  /*1980*/  @P1 HFMA2 R0, R21.H0_H0, R32.H0_H0, R0.H0_H0 ;  /* 0x2000002015001231 */ /* 0x000fc80000040800 */
[----:B-----5:R-:W-:-:S07]  /*1990*/  HFMA2 R26, R27.H0_H0, R0.H0_H0, R26.H0_H0 ;  /* 0x200000001b1a7231 */ /* 0x020fce000004081a */
.L_x_23:
[----:B------:R-:W-:Y:S05]  /*19a0*/  BSYNC.RECONVERGENT B0 ;  /* 0x0000000000007941 */ /* 0x000fea0003800200 */
.L_x_22:
[----:B------:R-:W-:Y:S01]  /*19b0*/  VIADD R14, R14, 0x1 ;  /* 0x000000010e0e7836 */ /* 0x000fe20000000000 */
[----:B------:R-:W-:Y:S01]  /*19c0*/  IADD3 R22, PT, PT, R22, 0x2, RZ ;  /* 0x0000000216167810 */ /* 0x000fe20007ffe0ff */
[----:B------:R-:W-:Y:S06]  /*19d0*/  @P2 BRA `(.L_x_30) ;  /* 0xffffffec00d02947 */ /* 0x000fec000383ffff */
[----:B------:R-:W0:Y:S01]  /*19e0*/  LDCU UR9, c[0x0][0x3b8] ;  /* 0x00007700ff0977ac */ /* 0x000e220008000800 */
[----:B------:R-:W-:-:S05]  /*19f0*/  VIADD R7, R7, 0x1 ;  /* 0x0000000107077836 */ /* 0x000fca0000000000 */
[----:B0-----:R-:W-:-:S13]  /*1a00*/  ISETP.NE.AND P0, PT, R7, UR9, PT ;  /* 0x0000000907007c0c */ /* 0x001fda000bf05270 */
[----:B------:R-:W-:Y:S05]  /*1a10*/  @P0 BRA `(.L_x_31) ;  /* 0xffffffec006c0947 */ /* 0x000fea000383ffff */
[----:B------:R-:W0:Y:S01]  /*1a20*/  LDC.64 R12, c[0x0][0x3c8] ;  /* 0x0000f200ff0c7b82 */ /* 0x000e220000000a00 */
[----:B------:R-:W-:Y:S02]  /*1a30*/  ISETP.GE.AND P1, PT, R4, UR4, PT ;  /* 0x0000000404007c0c */ /* 0x000fe4000bf26270 */
[----:B------:R-:W-:Y:S02]  /*1a40*/  ISETP.GE.AND P2, PT, R5, UR4, PT ;  /* 0x0000000405007c0c */ /* 0x000fe4000bf46270 */
[----:B------:R-:W-:Y:S02]  /*1a50*/  ISETP.GE.AND P3, PT, R6, UR4, PT ;  /* 0x0000000406007c0c */ /* 0x000fe4000bf66270 */
[C---:B------:R-:W-:Y:S01]  /*1a60*/  ISETP.GE.AND P0, PT, R2.reuse, UR4, PT ;  /* 0x0000000402007c0c */ /* 0x040fe2000bf06270 */
[C---:B0-----:R-:W-:Y:S01]  /*1a70*/  IMAD.WIDE R12, R2.reuse, 0x2, R12 ;  /* 0x00000002020c7825 */ /* 0x041fe200078e020c */
[----:B------:R-:W-:-:S05]  /*1a80*/  IADD3 R2, PT, PT, R2, UR5, RZ ;  /* 0x0000000502027c10 */ /* 0x000fca000fffe0ff */
[----:B------:R0:W-:Y:S04]  /*1a90*/  @!P1 STG.E.U16 desc[UR12][R12.64+0x2], R10 ;  /* 0x0000020a0c009986 */ /* 0x0001e8000c10150c */
[----:B------:R0:W-:Y:S04]  /*1aa0*/  @!P2 STG.E.U16 desc[UR12][R12.64+0x4], R9 ;  /* 0x000004090c00a986 */ /* 0x0001e8000c10150c */
[----:B------:R0:W-:Y:S04]  /*1ab0*/  @!P3 STG.E.U16 desc[UR12][R12.64+0x6], R26 ;  /* 0x0000061a0c00b986 */ /* 0x0001e8000c10150c */
[----:B------:R0:W-:Y:S01]  /*1ac0*/  @!P0 STG.E.U16 desc[UR12][R12.64], R11 ;  /* 0x0000000b0c008986 */ /* 0x0001e2000c10150c */
[----:B------:R-:W-:-:S13]  /*1ad0*/  ISETP.GE.AND P0, PT, R2, UR4, PT ;  /* 0x0000000402007c0c */ /* 0x000fda000bf06270 */
[----:B0-----:R-:W-:Y:S05]  /*1ae0*/  @!P0 BRA `(.L_x_32) ;  /* 0xffffffe400b88947 */ /* 0x001fea000383ffff */
[----:B------:R-:W-:Y:S05]  /*1af0*/  EXIT ;  /* 0x000000000000794d */ /* 0x000fea0003800000 */
.L_x_21:
[----:B------:R-:W0:Y:S01]  /*1b00*/  I2F.U32.RP R6, UR5 ;  /* 0x0000000500067d06 */ /* 0x000e220008209000 */
[----:B------:R-:W-:Y:S01]  /*1b10*/  MOV R3, UR5 ;  /* 0x0000000500037c02 */ /* 0x000fe20008000f00 */
[----:B------:R-:W-:Y:S01]  /*1b20*/  IMAD R7, RZ, RZ, -UR5 ;  /* 0x80000005ff077e24 */ /* 0x000fe2000f8e02ff */
[----:B------:R-:W-:Y:S01]  /*1b30*/  ISETP.NE.U32.AND P2, PT, RZ, UR5, PT ;  /* 0x00000005ff007c0c */ /* 0x000fe2000bf45070 */
[----:B------:R-:W-:Y:S01]  /*1b40*/  BSSY.RECONVERGENT B0, `(.L_x_33) ;  /* 0x000002f000007945 */ /* 0x000fe20003800200 */
[----:B------:R-:W-:-:S04]  /*1b50*/  VIADDMNMX R0, R2, R3, UR4, !PT ;  /* 0x0000000402007e46 */ /* 0x000fc8000f800103 */
[----:B------:R-:W-:-:S04]  /*1b60*/  IADD3 R3, PT, PT, R0, -UR5, RZ ;  /* 0x8000000500037c10 */ /* 0x000fc8000fffe0ff */
[----:B------:R-:W-:Y:S01]  /*1b70*/  ISETP.NE.AND P0, PT, R3, R2, PT ;  /* 0x000000020300720c */ /* 0x000fe20003f05270 */
[----:B0-----:R-:W0:Y:S03]  /*1b80*/  MUFU.RCP R6, R6 ;  /* 0x0000000600067308 */ /* 0x001e260000001000 */
[----:B------:R-:W-:-:S04]  /*1b90*/  SEL R0, RZ, 0x1, !P0 ;  /* 0x00000001ff007807 */ /* 0x000fc80004000000 */
[----:B------:R-:W-:Y:S01]  /*1ba0*/  IADD3 R3, PT, PT, R3, -R2, -R0 ;  /* 0x8000000203037210 */ /* 0x000fe20007ffe800 */
[----:B0-----:R-:W-:-:S04]  /*1bb0*/  VIADD R4, R6, 0xffffffe ;  /* 0x0ffffffe06047836 */ /* 0x001fc80000000000 */
[----:B------:R0:W1:Y:S02]  /*1bc0*/  F2I.FTZ.U32.TRUNC.NTZ R5, R4 ;  /* 0x0000000400057305 */ /* 0x000064000021f000 */
[----:B0-----:R-:W-:Y:S02]  /*1bd0*/  IMAD.MOV.U32 R4, RZ, RZ, RZ ;  /* 0x000000ffff047224 */ /* 0x001fe400078e00ff */
[----:B-1----:R-:W-:-:S04]  /*1be0*/  IMAD R7, R7, R5, RZ ;  /* 0x0000000507077224 */ /* 0x002fc800078e02ff */
[----:B------:R-:W-:-:S06]  /*1bf0*/  IMAD.HI.U32 R6, R5, R7, R4 ;  /* 0x0000000705067227 */ /* 0x000fcc00078e0004 */
[----:B------:R-:W-:-:S05]  /*1c00*/  IMAD.HI.U32 R7, R6, R3, RZ ;  /* 0x0000000306077227 */ /* 0x000fca00078e00ff */
[----:B------:R-:W-:-:S05]  /*1c10*/  IADD3 R4, PT, PT, -R7, RZ, RZ ;  /* 0x000000ff07047210 */ /* 0x000fca0007ffe1ff */
[----:B------:R-:W-:Y:S02]  /*1c20*/  IMAD R3, R4, UR5, R3 ;  /* 0x0000000504037c24 */ /* 0x000fe4000f8e0203 */
[----:B------:R-:W0:Y:S03]  /*1c30*/  LDC.64 R4, c[0x0][0x3c8] ;  /* 0x0000f200ff047b82 */ /* 0x000e260000000a00 */
[----:B------:R-:W-:-:S13]  /*1c40*/  ISETP.GE.U32.AND P0, PT, R3, UR5, PT ;  /* 0x0000000503007c0c */ /* 0x000fda000bf06070 */
[----:B------:R-:W-:Y:S01]  /*1c50*/  @P0 VIADD R3, R3, -UR5 ;  /* 0x8000000503030c36 */ /* 0x000fe20008000000 */
[----:B------:R-:W-:-:S04]  /*1c60*/  @P0 IADD3 R7, PT, PT, R7, 0x1, RZ ;  /* 0x0000000107070810 */ /* 0x000fc80007ffe0ff */
[----:B------:R-:W-:-:S13]  /*1c70*/  ISETP.GE.U32.AND P1, PT, R3, UR5, PT ;  /* 0x0000000503007c0c */ /* 0x000fda000bf26070 */
[----:B------:R-:W-:Y:S01]  /*1c80*/  @P1 VIADD R7, R7, 0x1 ;  /* 0x0000000107071836 */ /* 0x000fe20000000000 */
[----:B------:R-:W-:-:S04]  /*1c90*/  @!P2 LOP3.LUT R7, RZ, UR5, RZ, 0x33, !PT ;  /* 0x00000005ff07ac12 */ /* 0x000fc8000f8e33ff */
[----:B------:R-:W-:-:S04]  /*1ca0*/  IADD3 R0, PT, PT, R0, R7, RZ ;  /* 0x0000000700007210 */ /* 0x000fc80007ffe0ff */
[C---:B------:R-:W-:Y:S02]  /*1cb0*/  LOP3.LUT R3, R0.reuse, 0x3, RZ, 0xc0, !PT ;  /* 0x0000000300037812 */ /* 0x040fe400078ec0ff */
[----:B------:R-:W-:Y:S02]  /*1cc0*/  ISETP.GE.U32.AND P4, PT, R0, 0x3, PT ;  /* 0x000000030000780c */ /* 0x000fe40003f86070 */
[----:B------:R-:W-:-:S13]  /*1cd0*/  ISETP.NE.AND P0, PT, R3, 0x3, PT ;  /* 0x000000030300780c */ /* 0x000fda0003f05270 */
[----:B0-----:R-:W-:Y:S05]  /*1ce0*/  @!P0 BRA `(.L_x_34) ;  /* 0x0000000000508947 */ /* 0x001fea0003800000 */
[----:B------:R-:W0:Y:S01]  /*1cf0*/  LDC.64 R8, c[0x0][0x3c8] ;  /* 0x0000f200ff087b82 */ /* 0x000e220000000a00 */
[----:B------:R-:W-:Y:S01]  /*1d00*/  VIADD R0, R0, 0x1 ;  /* 0x0000000100007836 */ /* 0x000fe20000000000 */
[----:B------:R-:W-:-:S04]  /*1d10*/  MOV R3, RZ ;  /* 0x000000ff00037202 */ /* 0x000fc80000000f00 */
[----:B------:R-:W-:-:S07]  /*1d20*/  LOP3.LUT R0, R0, 0x3, RZ, 0xc0, !PT ;  /* 0x0000000300007812 */ /* 0x000fce00078ec0ff */
.L_x_35:
[C---:B-1----:R-:W-:Y:S01]  /*1d30*/  VIADD R6, R2.reuse, 0x1 ;  /* 0x0000000102067836 */ /* 0x042fe20000000000 */
[C---:B------:R-:W-:Y:S01]  /*1d40*/  IADD3 R7, PT, PT, R2.reuse, 0x2, RZ ;  /* 0x0000000202077810 */ /* 0x040fe20007ffe0ff */
[C---:B------:R-:W-:Y:S01]  /*1d50*/  VIADD R10, R2.reuse, 0x3 ;  /* 0x00000003020a7836 */ /* 0x040fe20000000000 */
[----:B------:R-:W-:Y:S02]  /*1d60*/  ISETP.GE.AND P0, PT, R2, UR4, PT ;  /* 0x0000000402007c0c */ /* 0x000fe4000bf06270 */
[----:B------:R-:W-:Y:S02]  /*1d70*/  ISETP.GE.AND P1, PT, R6, UR4, PT ;  /* 0x0000000406007c0c */ /* 0x000fe4000bf26270 */
[----:B------:R-:W-:Y:S01]  /*1d80*/  ISETP.GE.AND P2, PT, R7, UR4, PT ;  /* 0x0000000407007c0c */ /* 0x000fe2000bf46270 */
[----:B0-----:R-:W-:Y:S01]  /*1d90*/  IMAD.WIDE R6, R2, 0x2, R8 ;  /* 0x0000000202067825 */ /* 0x001fe200078e0208 */
[----:B------:R-:W-:Y:S02]  /*1da0*/  ISETP.GE.AND P3, PT, R10, UR4, PT ;  /* 0x000000040a007c0c */ /* 0x000fe4000bf66270 */
[----:B------:R-:W-:Y:S01]  /*1db0*/  IADD3 R3, PT, PT, R3, 0x1, RZ ;  /* 0x0000000103037810 */ /* 0x000fe20007ffe0ff */
[----:B------:R-:W-:-:S04]  /*1dc0*/  VIADD R2, R2, UR5 ;  /* 0x0000000502027c36 */ /* 0x000fc80008000000 */
[----:B------:R1:W-:Y:S01]  /*1dd0*/  @!P0 STG.E.U16 desc[UR12][R6.64], RZ ;  /* 0x000000ff06008986 */ /* 0x0003e2000c10150c */
[----:B------:R-:W-:-:S03]  /*1de0*/  ISETP.NE.AND P0, PT, R3, R0, PT ;  /* 0x000000000300720c */ /* 0x000fc60003f05270 */
[----:B------:R1:W-:Y:S04]  /*1df0*/  @!P1 STG.E.U16 desc[UR12][R6.64+0x2], RZ ;  /* 0x000002ff06009986 */ /* 0x0003e8000c10150c */
[----:B------:R1:W-:Y:S04]  /*1e00*/  @!P2 STG.E.U16 desc[UR12][R6.64+0x4], RZ ;  /* 0x000004ff0600a986 */ /* 0x0003e8000c10150c */
[----:B------:R1:W-:Y:S02]  /*1e10*/  @!P3 STG.E.U16 desc[UR12][R6.64+0x6], RZ ;  /* 0x000006ff0600b986 */ /* 0x0003e4000c10150c */
[----:B------:R-:W-:Y:S05]  /*1e20*/  @P0 BRA `(.L_x_35) ;  /* 0xfffffffc00c00947 */ /* 0x000fea000383ffff */
.L_x_34:
[----:B------:R-:W-:Y:S05]  /*1e30*/  BSYNC.RECONVERGENT B0 ;  /* 0x0000000000007941 */ /* 0x000fea0003800200 */
.L_x_33:
[----:B------:R-:W-:Y:S05]  /*1e40*/  @!P4 EXIT ;  /* 0x000000000000c94d */ /* 0x000fea0003800000 */
.L_x_36:
[C---:B------:R-:W-:Y:S01]  /*1e50*/  IADD3 R3, PT, PT, R2.reuse, 0x1, RZ ;  /* 0x0000000102037810 */ /* 0x040fe20007ffe0ff */
[----:B-1----:R-:W-:Y:S01]  /*1e60*/  IMAD.U32 R7, RZ, RZ, UR5 ;  /* 0x00000005ff077e24 */ /* 0x002fe2000f8e00ff */
[C---:B------:R-:W-:Y:S02]  /*1e70*/  ISETP.GE.AND P6, PT, R2.reuse, UR4, PT ;  /* 0x0000000402007c0c */ /* 0x040fe4000bfc6270 */
[C---:B------:R-:W-:Y:S01]  /*1e80*/  ISETP.GE.AND P5, PT, R3.reuse, UR4, PT ;  /* 0x0000000403007c0c */ /* 0x040fe2000bfa6270 */
[----:B------:R-:W-:Y:S01]  /*1e90*/  VIADD R8, R3, UR5 ;  /* 0x0000000503087c36 */ /* 0x000fe20008000000 */
[C---:B------:R-:W-:Y:S01]  /*1ea0*/  IADD3 R0, PT, PT, R2.reuse, 0x2, RZ ;  /* 0x0000000202007810 */ /* 0x040fe20007ffe0ff */
[----:B------:R-:W-:-:S03]  /*1eb0*/  VIADD R3, R2, 0x3 ;  /* 0x0000000302037836 */ /* 0x000fc60000000000 */
[----:B------:R-:W-:Y:S02]  /*1ec0*/  IADD3 R6, PT, PT, R8, 0x1, RZ ;  /* 0x0000000108067810 */ /* 0x000fe40007ffe0ff */
[----:B------:R-:W-:Y:S01]  /*1ed0*/  ISETP.GE.AND P4, PT, R0, UR4, PT ;  /* 0x0000000400007c0c */ /* 0x000fe2000bf86270 */
[C---:B------:R-:W-:Y:S01]  /*1ee0*/  VIADD R0, R2.reuse, UR5 ;  /* 0x0000000502007c36 */ /* 0x040fe20008000000 */
[----:B------:R-:W-:Y:S01]  /*1ef0*/  ISETP.GE.AND P3, PT, R3, UR4, PT ;  /* 0x0000000403007c0c */ /* 0x000fe2000bf66270 */
[----:B------:R-:W-:Y:S01]  /*1f00*/  IMAD.WIDE R2, R2, 0x2, R4 ;  /* 0x0000000202027825 */ /* 0x000fe200078e0204 */
[----:B------:R-:W-:Y:S02]  /*1f10*/  ISETP.GE.AND P0, PT, R6, UR4, PT ;  /* 0x0000000406007c0c */ /* 0x000fe4000bf06270 */
[----:B------:R-:W-:Y:S01]  /*1f20*/  IADD3 R6, PT, PT, R8, 0x2, RZ ;  /* 0x0000000208067810 */ /* 0x000fe20007ffe0ff */
[----:B------:R-:W-:Y:S01]  /*1f30*/  VIADD R9, R0, UR5 ;  /* 0x0000000500097c36 */ /* 0x000fe20008000000 */
[----:B------:R-:W-:Y:S01]  /*1f40*/  @!P6 STG.E.U16 desc[UR12][R2.64], RZ ;  /* 0x000000ff0200e986 */ /* 0x000fe2000c10150c */
[----:B------:R-:W-:-:S02]  /*1f50*/  ISETP.GE.AND P1, PT, R8, UR4, PT ;  /* 0x0000000408007c0c */ /* 0x000fc4000bf26270 */
[----:B------:R-:W-:Y:S01]  /*1f60*/  ISETP.GE.AND P6, PT, R6, UR4, PT ;  /* 0x0000000406007c0c */ /* 0x000fe2000bfc6270 */
[----:B------:R-:W-:Y:S01]  /*1f70*/  IMAD.WIDE R6, R7, 0x2, R2 ;  /* 0x0000000207067825 */ /* 0x000fe200078e0202 */
[----:B------:R-:W-:Y:S01]  /*1f80*/  IADD3 R10, PT, PT, R8, UR5, RZ ;  /* 0x00000005080a7c10 */ /* 0x000fe2000fffe0ff */
[----:B------:R-:W-:Y:S01]  /*1f90*/  @!P5 STG.E.U16 desc[UR12][R2.64+0x2], RZ ;  /* 0x000002ff0200d986 */ /* 0x000fe2000c10150c */
[----:B------:R-:W-:Y:S02]  /*1fa0*/  ISETP.GE.AND P2, PT, R0, UR4, PT ;  /* 0x0000000400007c0c */ /* 0x000fe4000bf46270 */
[C---:B------:R-:W-:Y:S01]  /*1fb0*/  IADD3 R0, PT, PT, R10.reuse, 0x1, RZ ;  /* 0x000000010a007810 */ /* 0x040fe20007ffe0ff */
[----:B------:R-:W-:Y:S01]  /*1fc0*/  @!P4 STG.E.U16 desc[UR12][R2.64+0x4], RZ ;  /* 0x000004ff0200c986 */ /* 0x000fe2000c10150c */
[C---:B------:R-:W-:Y:S01]  /*1fd0*/  VIADD R8, R10.reuse, 0x2 ;  /* 0x000000020a087836 */ /* 0x040fe20000000000 */
[----:B------:R-:W-:Y:S02]  /*1fe0*/  ISETP.GE.AND P5, PT, R10, UR4, PT ;  /* 0x000000040a007c0c */ /* 0x000fe4000bfa6270 */
[----:B------:R0:W-:Y:S01]  /*1ff0*/  @!P3 STG.E.U16 desc[UR12][R2.64+0x6], RZ ;  /* 0x000006ff0200b986 */ /* 0x0001e2000c10150c */
[----:B------:R-:W-:-:S02]  /*2000*/  ISETP.GE.AND P4, PT, R0, UR4, PT ;  /* 0x0000000400007c0c */ /* 0x000fc4000bf86270 */
[----:B------:R-:W-:Y:S01]  /*2010*/  ISETP.GE.AND P3, PT, R8, UR4, PT ;  /* 0x0000000408007c0c */ /* 0x000fe2000bf66270 */
[----:B------:R-:W-:Y:S01]  /*2020*/  @!P6 STG.E.U16 desc[UR12][R6.64+0x6], RZ ;  /* 0x000006ff0600e986 */ /* 0x000fe2000c10150c */
[----:B------:R-:W-:-:S03]  /*2030*/  ISETP.GE.AND P6, PT, R9, UR4, PT ;  /* 0x0000000409007c0c */ /* 0x000fc6000bfc6270 */
[----:B------:R-:W-:Y:S01]  /*2040*/  @!P1 STG.E.U16 desc[UR12][R6.64+0x2], RZ ;  /* 0x000002ff06009986 */ /* 0x000fe2000c10150c */
[----:B0-----:R-:W-:Y:S01]  /*2050*/  IADD3 R2, PT, PT, R10, UR5, RZ ;  /* 0x000000050a027c10 */ /* 0x001fe2000fffe0ff */
[C---:B------:R-:W-:Y:S02]  /*2060*/  VIADD R3, R9.reuse, UR5 ;  /* 0x0000000509037c36 */ /* 0x040fe40008000000 */
[----:B------:R-:W-:Y:S01]  /*2070*/  @!P2 STG.E.U16 desc[UR12][R6.64], RZ ;  /* 0x000000ff0600a986 */ /* 0x000fe2000c10150c */
[----:B------:R-:W-:Y:S01]  /*2080*/  IMAD.WIDE R8, R9, 0x2, R4 ;  /* 0x0000000209087825 */ /* 0x000fe200078e0204 */
[C---:B------:R-:W-:Y:S02]  /*2090*/  IADD3 R0, PT, PT, R2.reuse, 0x1, RZ ;  /* 0x0000000102007810 */ /* 0x040fe40007ffe0ff */
[C---:B------:R-:W-:Y:S01]  /*20a0*/  ISETP.GE.AND P1, PT, R2.reuse, UR4, PT ;  /* 0x0000000402007c0c */ /* 0x040fe2000bf26270 */
[----:B------:R-:W-:Y:S01]  /*20b0*/  VIADD R2, R2, 0x2 ;  /* 0x0000000202027836 */ /* 0x000fe20000000000 */
[----:B------:R0:W-:Y:S01]  /*20c0*/  @!P0 STG.E.U16 desc[UR12][R6.64+0x4], RZ ;  /* 0x000004ff06008986 */ /* 0x0001e2000c10150c */
[----:B------:R-:W-:-:S02]  /*20d0*/  ISETP.GE.AND P2, PT, R3, UR4, PT ;  /* 0x0000000403007c0c */ /* 0x000fc4000bf46270 */
[----:B------:R-:W-:Y:S01]  /*20e0*/  ISETP.GE.AND P0, PT, R0, UR4, PT ;  /* 0x0000000400007c0c */ /* 0x000fe2000bf06270 */
[----:B------:R2:W-:Y:S01]  /*20f0*/  @!P6 STG.E.U16 desc[UR12][R8.64], RZ ;  /* 0x000000ff0800e986 */ /* 0x0005e2000c10150c */
[----:B------:R-:W-:Y:S02]  /*2100*/  ISETP.GE.AND P6, PT, R2, UR4, PT ;  /* 0x0000000402007c0c */ /* 0x000fe4000bfc6270 */
[C---:B------:R-:W-:Y:S01]  /*2110*/  IADD3 R2, PT, PT, R3.reuse, UR5, RZ ;  /* 0x0000000503027c10 */ /* 0x040fe2000fffe0ff */
[----:B------:R2:W-:Y:S01]  /*2120*/  @!P5 STG.E.U16 desc[UR12][R8.64+0x2], RZ ;  /* 0x000002ff0800d986 */ /* 0x0005e2000c10150c */
[----:B0-----:R-:W-:-:S03]  /*2130*/  IMAD.WIDE R6, R3, 0x2, R4 ;  /* 0x0000000203067825 */ /* 0x001fc600078e0204 */
[----:B------:R2:W-:Y:S04]  /*2140*/  @!P4 STG.E.U16 desc[UR12][R8.64+0x4], RZ ;  /* 0x000004ff0800c986 */ /* 0x0005e8000c10150c */
[----:B------:R2:W-:Y:S04]  /*2150*/  @!P3 STG.E.U16 desc[UR12][R8.64+0x6], RZ ;  /* 0x000006ff0800b986 */ /* 0x0005e8000c10150c */
[----:B------:R2:W-:Y:S04]  /*2160*/  @!P2 STG.E.U16 desc[UR12][R6.64], RZ ;  /* 0x000000ff0600a986 */ /* 0x0005e8000c10150c */
[----:B------:R2:W-:Y:S04]  /*2170*/  @!P1 STG.E.U16 desc[UR12][R6.64+0x2], RZ ;  /* 0x000002ff06009986 */ /* 0x0005e8000c10150c */
[----:B------:R2:W-:Y:S04]  /*2180*/  @!P6 STG.E.U16 desc[UR12][R6.64+0x6], RZ ;  /* 0x000006ff0600e986 */ /* 0x0005e8000c10150c */
[----:B------:R2:W-:Y:S01]  /*2190*/  @!P0 STG.E.U16 desc[UR12][R6.64+0x4], RZ ;  /* 0x000004ff06008986 */ /* 0x0005e2000c10150c */
[----:B------:R-:W-:-:S13]  /*21a0*/  ISETP.GE.AND P0, PT, R2, UR4, PT ;  /* 0x0000000402007c0c */ /* 0x000fda000bf06270 */
[----:B--2---:R-:W-:Y:S05]  /*21b0*/  @!P0 BRA `(.L_x_36) ;  /* 0xfffffffc00248947 */ /* 0x004fea000383ffff */
[----:B------:R-:W-:Y:S05]  /*21c0*/  EXIT ;  /* 0x000000000000794d */ /* 0x000fea0003800000 */
.L_x_20:
        /* <DEDUP_REMOVED lines=32> */
[----:B------:R-:W-:Y:S02]  /*23d0*/  VIADD R0, R0, 0x1 ;  /* 0x0000000100007836 */ /* 0x000fe40000000000 */
[----:B------:R-:W-:-:S03]  /*23e0*/  HFMA2 R3, -RZ, RZ, 0, 0 ;  /* 0x00000000ff037431 */ /* 0x000fc600000001ff */
[----:B------:R-:W-:-:S07]  /*23f0*/  LOP3.LUT R0, R0, 0x3, RZ, 0xc0, !PT ;  /* 0x0000000300007812 */ /* 0x000fce00078ec0ff */
.L_x_39:
        /* <DEDUP_REMOVED lines=16> */
.L_x_38:
[----:B------:R-:W-:Y:S05]  /*2500*/  BSYNC.RECONVERGENT B0 ;  /* 0x0000000000007941 */ /* 0x000fea0003800200 */
.L_x_37:
[----:B------:R-:W-:Y:S05]  /*2510*/  @!P4 EXIT ;  /* 0x000000000000c94d */ /* 0x000fea0003800000 */
.L_x_40:
        /* <DEDUP_REMOVED lines=56> */
.L_x_41:
        /* <DEDUP_REMOVED lines=14> */
.L_x_71:


//--------------------- .text._Z26deform_attn_async_pipelineI6__halfEvPKT_PKlS5_S3_S3_iiiiiiiPS1_ --------------------------
	.section	.text._Z26deform_attn_async_pipelineI6__halfEvPKT_PKlS5_S3_S3_iiiiiiiPS1_,"ax",@progbits
	.align	128
        .global         _Z26deform_attn_async_pipelineI6__halfEvPKT_PKlS5_S3_S3_iiiiiiiPS1_
        .type           _Z26deform_attn_async_pipelineI6__halfEvPKT_PKlS5_S3_S3_iiiiiiiPS1_,@function
        .size           _Z26deform_attn_async_pipelineI6__halfEvPKT_PKlS5_S3_S3_iiiiiiiPS1_,(.L_x_72 - _Z26deform_attn_async_pipelineI6__halfEvPKT_PKlS5_S3_S3_iiiiiiiPS1_)
        .other          _Z26deform_attn_async_pipelineI6__halfEvPKT_PKlS5_S3_S3_iiiiiiiPS1_,@"STO_CUDA_ENTRY STV_DEFAULT"
_Z26deform_attn_async_pipelineI6__halfEvPKT_PKlS5_S3_S3_iiiiiiiPS1_:
.text._Z26deform_attn_async_pipelineI6__halfEvPKT_PKlS5_S3_S3_iiiiiiiPS1_:
        /* <DEDUP_REMOVED lines=8> */
[----:B------:R-:W-:-:S04]  /*0080*/  IMAD R2, R0, R5, RZ ;  /* 0x0000000500027224 */ /* 0x000fc800078e02ff */
[----:B--2---:R-:W-:Y:S02]  /*0090*/  IMAD R7, R2, UR8, RZ ;  /* 0x0000000802077c24 */ /* 0x004fe4000f8e02ff */
[----:B0-----:R-:W-:-:S05]  /*00a0*/  IMAD R0, R6, UR4, R3 ;  /* 0x0000000406007c24 */ /* 0x001fca000f8e0203 */
[----:B------:R-:W-:-:S13]  /*00b0*/  ISETP.GE.AND P0, PT, R0, R7, PT ;  /* 0x000000070000720c */ /* 0x000fda0003f06270 */
[----:B------:R-:W-:Y:S05]  /*00c0*/  @P0 EXIT ;  /* 0x000000000000094d */ /* 0x000fea0003800000 */
[----:B------:R-:W-:Y:S01]  /*00d0*/  IMAD R6, R4, R5, RZ ;  /* 0x0000000504067224 */ /* 0x000fe200078e02ff */
[----:B------:R-:W-:Y:S01]  /*00e0*/  IABS R12, R0 ;  /* 0x00000000000c7213 */ /* 0x000fe20000000000 */
[----:B------:R-:W0:Y:S02]  /*00f0*/  LDCU UR7, c[0x0][0x3c0] ;  /* 0x00007800ff0777ac */ /* 0x000e240008000800 */
[----:B------:R-:W-:Y:S01]  /*0100*/  IMAD R7, R6, UR8, RZ ;  /* 0x0000000806077c24 */ /* 0x000fe2000f8e02ff */
[----:B------:R-:W-:Y:S01]  /*0110*/  IABS R14, R6 ;  /* 0x00000006000e7213 */ /* 0x000fe20000000000 */
[----:B------:R-:W0:Y:S03]  /*0120*/  LDCU UR10, c[0x0][0x3b8] ;  /* 0x00007700ff0a77ac */ /* 0x000e260008000800 */
[----:B------:R-:W-:Y:S02]  /*0130*/  IABS R13, R7 ;  /* 0x00000007000d7213 */ /* 0x000fe40000000000 */
[----:B------:R-:W-:-:S02]  /*0140*/  IADD3 R14, PT, PT, RZ, -R14, RZ ;  /* 0x8000000eff0e7210 */ /* 0x000fc40007ffe0ff */
[----:B------:R-:W1:Y:S01]  /*0150*/  I2F.RP R2, R13 ;  /* 0x0000000d00027306 */ /* 0x000e620000209400 */
[----:B0-----:R-:W-:-:S07]  /*0160*/  UIMAD UR6, UR7, UR10, URZ ;  /* 0x0000000a070672a4 */ /* 0x001fce000f8e02ff */
[----:B-1----:R-:W0:Y:S01]  /*0170*/  MUFU.RCP R2, R2 ;  /* 0x0000000200027308 */ /* 0x002e220000001000 */
[----:B------:R-:W-:Y:S01]  /*0180*/  USHF.L.U32 UR4, UR6, 0x1, URZ ;  /* 0x0000000106047899 */ /* 0x000fe200080006ff */
[----:B0-----:R-:W-:Y:S02]  /*0190*/  IADD3 R8, PT, PT, R2, 0xffffffe, RZ ;  /* 0x0ffffffe02087810 */ /* 0x001fe40007ffe0ff */
[----:B------:R-:W-:-:S04]  /*01a0*/  IABS R2, R6 ;  /* 0x0000000600027213 */ /* 0x000fc80000000000 */
[----:B------:R0:W1:Y:S02]  /*01b0*/  F2I.FTZ.U32.TRUNC.NTZ R9, R8 ;  /* 0x0000000800097305 */ /* 0x000064000021f000 */
[----:B0-----:R-:W-:Y:S01]  /*01c0*/  HFMA2 R8, -RZ, RZ, 0, 0 ;  /* 0x00000000ff087431 */ /* 0x001fe200000001ff */
[----:B-1----:R-:W-:-:S05]  /*01d0*/  IADD3 R10, PT, PT, RZ, -R9, RZ ;  /* 0x80000009ff0a7210 */ /* 0x002fca0007ffe0ff */
[----:B------:R-:W-:Y:S01]  /*01e0*/  IMAD R11, R10, R13, RZ ;  /* 0x0000000d0a0b7224 */ /* 0x000fe200078e02ff */
[----:B------:R-:W-:-:S03]  /*01f0*/  IABS R10, R7 ;  /* 0x00000007000a7213 */ /* 0x000fc60000000000 */
[----:B------:R-:W-:Y:S01]  /*0200*/  IMAD.HI.U32 R9, R9, R11, R8 ;  /* 0x0000000b09097227 */ /* 0x000fe200078e0008 */
[----:B------:R-:W-:Y:S02]  /*0210*/  IADD3 R15, PT, PT, RZ, -R10, RZ ;  /* 0x8000000aff0f7210 */ /* 0x000fe40007ffe0ff */
[----:B------:R-:W-:-:S03]  /*0220*/  MOV R10, R2 ;  /* 0x00000002000a7202 */ /* 0x000fc60000000f00 */
[----:B------:R-:W-:Y:S01]  /*0230*/  IMAD.HI.U32 R2, R9, R12, RZ ;  /* 0x0000000c09027227 */ /* 0x000fe200078e00ff */
[----:B------:R-:W0:Y:S03]  /*0240*/  I2F.RP R11, R10 ;  /* 0x0000000a000b7306 */ /* 0x000e260000209400 */
        /* <DEDUP_REMOVED lines=9> */
[----:B0-----:R-:W-:-:S04]  /*02e0*/  IADD3 R8, PT, PT, R11, 0xffffffe, RZ ;  /* 0x0ffffffe0b087810 */ /* 0x001fc80007ffe0ff */
[----:B------:R0:W1:Y:S01]  /*02f0*/  F2I.FTZ.U32.TRUNC.NTZ R9, R8 ;  /* 0x0000000800097305 */ /* 0x000062000021f000 */
[----:B------:R-:W-:-:S06]  /*0300*/  @P0 IADD3 R2, PT, PT, R2, 0x1, RZ ;  /* 0x0000000102020810 */ /* 0x000fcc0007ffe0ff */
[----:B------:R-:W-:Y:S02]  /*0310*/  @!P2 IADD3 R2, PT, PT, -R2, RZ, RZ ;  /* 0x000000ff0202a210 */ /* 0x000fe40007ffe1ff */
[----:B------:R-:W-:Y:S01]  /*0320*/  @!P1 LOP3.LUT R2, RZ, R7, RZ, 0x33, !PT ;  /* 0x00000007ff029212 */ /* 0x000fe200078e33ff */
[----:B0-----:R-:W-:-:S03]  /*0330*/  HFMA2 R8, -RZ, RZ, 0, 0 ;  /* 0x00000000ff087431 */ /* 0x001fc600000001ff */
[----:B------:R-:W-:Y:S02]  /*0340*/  IADD3 R11, PT, PT, -R2, RZ, RZ ;  /* 0x000000ff020b7210 */ /* 0x000fe40007ffe1ff */
[----:B-1----:R-:W-:-:S03]  /*0350*/  IADD3 R13, PT, PT, RZ, -R9, RZ ;  /* 0x80000009ff0d7210 */ /* 0x002fc60007ffe0ff */
[----:B------:R-:W-:Y:S02]  /*0360*/  IMAD R7, R7, R11, R0 ;  /* 0x0000000b07077224 */ /* 0x000fe400078e0200 */
[----:B------:R-:W-:-:S03]  /*0370*/  IMAD R11, R13, R10, RZ ;  /* 0x0000000a0d0b7224 */ /* 0x000fc600078e02ff */
[----:B------:R-:W-:Y:S01]  /*0380*/  IABS R13, R7 ;  /* 0x00000007000d7213 */ /* 0x000fe20000000000 */
[----:B------:R-:W-:Y:S01]  /*0390*/  IMAD.HI.U32 R12, R9, R11, R8 ;  /* 0x0000000b090c7227 */ /* 0x000fe200078e0008 */
[----:B------:R-:W-:Y:S02]  /*03a0*/  IABS R8, R5 ;  /* 0x0000000500087213 */ /* 0x000fe40000000000 */
[----:B------:R-:W-:-:S05]  /*03b0*/  MOV R9, R13 ;  /* 0x0000000d00097202 */ /* 0x000fca0000000f00 */
        /* <DEDUP_REMOVED lines=10> */
[----:B------:R-:W-:Y:S01]  /*0460*/  ISETP.GE.AND P2, PT, R10, RZ, PT ;  /* 0x000000ff0a00720c */ /* 0x000fe20003f46270 */
[----:B------:R-:W-:Y:S01]  /*0470*/  HFMA2 R10, -RZ, RZ, 0, 0 ;  /* 0x00000000ff0a7431 */ /* 0x000fe200000001ff */
[----:B0-----:R-:W-:-:S05]  /*0480*/  IADD3 R11, PT, PT, R12, 0xffffffe, RZ ;  /* 0x0ffffffe0c0b7810 */ /* 0x001fca0007ffe0ff */
[----:B------:R-:W-:Y:S01]  /*0490*/  @P0 IADD3 R15, PT, PT, R15, 0x1, RZ ;  /* 0x000000010f0f0810 */ /* 0x000fe20007ffe0ff */
[----:B------:R-:W0:Y:S01]  /*04a0*/  F2I.FTZ.U32.TRUNC.NTZ R11, R11 ;  /* 0x0000000b000b7305 */ /* 0x000e22000021f000 */
[----:B------:R-:W-:-:S04]  /*04b0*/  ISETP.GE.AND P0, PT, R3, UR6, PT ;  /* 0x0000000603007c0c */ /* 0x000fc8000bf06270 */
[----:B------:R-:W-:Y:S01]  /*04c0*/  @!P2 IMAD.MOV R15, RZ, RZ, -R15 ;  /* 0x000000ffff0fa224 */ /* 0x000fe200078e0a0f */
[----:B------:R-:W-:Y:S02]  /*04d0*/  @!P1 LOP3.LUT R15, RZ, R6, RZ, 0x33, !PT ;  /* 0x00000006ff0f9212 */ /* 0x000fe400078e33ff */
[----:B------:R-:W-:Y:S02]  /*04e0*/  ISETP.GE.AND P1, PT, R3, UR4, PT ;  /* 0x0000000403007c0c */ /* 0x000fe4000bf26270 */
[----:B------:R-:W-:Y:S01]  /*04f0*/  IADD3 R12, PT, PT, -R15, RZ, RZ ;  /* 0x000000ff0f0c7210 */ /* 0x000fe20007ffe1ff */
[----:B------:R-:W-:Y:S01]  /*0500*/  IMAD R15, R2, UR8, R15 ;  /* 0x00000008020f7c24 */ /* 0x000fe2000f8e020f */
[----:B------:R-:W1:Y:S01]  /*0510*/  LDCU.64 UR8, c[0x0][0x358] ;  /* 0x00006b00ff0877ac */ /* 0x000e620008000a00 */
[----:B0-----:R-:W-:Y:S02]  /*0520*/  IADD3 R13, PT, PT, RZ, -R11, RZ ;  /* 0x8000000bff0d7210 */ /* 0x001fe40007ffe0ff */
[----:B------:R-:W-:-:S03]  /*0530*/  IMAD R12, R6, R12, R7 ;  /* 0x0000000c060c7224 */ /* 0x000fc600078e0207 */
[----:B------:R-:W-:Y:S02]  /*0540*/  IMAD R13, R13, R8, RZ ;  /* 0x000000080d0d7224 */ /* 0x000fe400078e02ff */
[----:B------:R-:W-:Y:S02]  /*0550*/  IABS R14, R12 ;  /* 0x0000000c000e7213 */ /* 0x000fe40000000000 */
[----:B------:R-:W-:Y:S01]  /*0560*/  LOP3.LUT R12, R12, R5, RZ, 0x3c, !PT ;  /* 0x000000050c0c7212 */ /* 0x000fe200078e3cff */
[----:B------:R-:W-:Y:S01]  /*0570*/  IMAD.HI.U32 R6, R11, R13, R10 ;  /* 0x0000000d0b067227 */ /* 0x000fe200078e000a */
[----:B------:R-:W-:Y:S02]  /*0580*/  MOV R11, R14 ;  /* 0x0000000e000b7202 */ /* 0x000fe40000000f00 */
[----:B------:R-:W-:-:S03]  /*0590*/  ISETP.GE.AND P2, PT, R12, RZ, PT ;  /* 0x000000ff0c00720c */ /* 0x000fc60003f46270 */
[----:B------:R-:W-:-:S05]  /*05a0*/  IMAD.HI.U32 R10, R6, R11, RZ ;  /* 0x0000000b060a7227 */ /* 0x000fca00078e00ff */
[----:B------:R-:W-:-:S05]  /*05b0*/  IADD3 R13, PT, PT, -R10, RZ, RZ ;  /* 0x000000ff0a0d7210 */ /* 0x000fca0007ffe1ff */
[C---:B------:R-:W-:Y:S02]  /*05c0*/  IMAD R11, R8.reuse, R13, R11 ;  /* 0x0000000d080b7224 */ /* 0x040fe400078e020b */
[----:B------:R-:W0:Y:S03]  /*05d0*/  @!P1 LDC.64 R12, c[0x0][0x398] ;  /* 0x0000e600ff0c9b82 */ /* 0x000e260000000a00 */
[----:B------:R-:W-:-:S13]  /*05e0*/  ISETP.GT.U32.AND P4, PT, R8, R11, PT ;  /* 0x0000000b0800720c */ /* 0x000fda0003f84070 */
[-C--:B------:R-:W-:Y:S02]  /*05f0*/  @!P4 IADD3 R11, PT, PT, R11, -R8.reuse, RZ ;  /* 0x800000080b0bc210 */ /* 0x080fe40007ffe0ff */
[----:B------:R-:W-:Y:S02]  /*0600*/  @!P4 IADD3 R10, PT, PT, R10, 0x1, RZ ;  /* 0x000000010a0ac810 */ /* 0x000fe40007ffe0ff */
[----:B------:R-:W-:-:S13]  /*0610*/  ISETP.GE.U32.AND P3, PT, R11, R8, PT ;  /* 0x000000080b00720c */ /* 0x000fda0003f66070 */
[----:B------:R-:W-:Y:S02]  /*0620*/  @P3 IADD3 R10, PT, PT, R10, 0x1, RZ ;  /* 0x000000010a0a3810 */ /* 0x000fe40007ffe0ff */
[----:B------:R-:W-:Y:S02]  /*0630*/  ISETP.NE.AND P3, PT, R5, RZ, PT ;  /* 0x000000ff0500720c */ /* 0x000fe40003f65270 */
[----:B------:R-:W-:Y:S02]  /*0640*/  MOV R14, R10 ;  /* 0x0000000a000e7202 */ /* 0x000fe40000000f00 */
[----:B------:R-:W-:Y:S01]  /*0650*/  LOP3.LUT R5, RZ, R5, RZ, 0x33, !PT ;  /* 0x00000005ff057212 */ /* 0x000fe200078e33ff */
[----:B------:R-:W2:Y:S01]  /*0660*/  @!P0 LDC.64 R10, c[0x0][0x3a0] ;  /* 0x0000e800ff0a8b82 */ /* 0x000ea20000000a00 */
[----:B------:R-:W-:-:S04]  /*0670*/  @!P2 IADD3 R14, PT, PT, -R14, RZ, RZ ;  /* 0x000000ff0e0ea210 */ /* 0x000fc80007ffe1ff */
[----:B------:R-:W-:-:S05]  /*0680*/  SEL R14, R5, R14, !P3 ;  /* 0x0000000e050e7207 */ /* 0x000fca0005800000 */
[----:B------:R-:W-:-:S04]  /*0690*/  IMAD R15, R15, R4, R14 ;  /* 0x000000040f0f7224 */ /* 0x000fc800078e020e */
[----:B------:R-:W-:-:S05]  /*06a0*/  IMAD R4, R15, UR6, RZ ;  /* 0x000000060f047c24 */ /* 0x000fca000f8e02ff */
[CC--:B------:R-:W-:Y:S02]  /*06b0*/  @!P1 LEA R15, R4.reuse, R3.reuse, 0x1 ;  /* 0x00000003040f9211 */ /* 0x0c0fe400078e08ff */
[----:B------:R-:W-:-:S03]  /*06c0*/  @!P0 IADD3 R17, PT, PT, R4, R3, RZ ;  /* 0x0000000304118210 */ /* 0x000fc60007ffe0ff */
[----:B0-----:R-:W-:-:S04]  /*06d0*/  @!P1 IMAD.WIDE R12, R15, 0x2, R12 ;  /* 0x000000020f0c9825 */ /* 0x001fc800078e020c */
[----:B--2---:R-:W-:Y:S02]  /*06e0*/  @!P0 IMAD.WIDE R10, R17, 0x2, R10 ;  /* 0x00000002110a8825 */ /* 0x004fe400078e020a */
[----:B-1----:R-:W2:Y:S04]  /*06f0*/  @!P1 LDG.E.U16 R13, desc[UR8][R12.64] ;  /* 0x000000080c0d9981 */ /* 0x002ea8000c1e1500 */
[----:B------:R-:W3:Y:S01]  /*0700*/  @!P0 LDG.E.U16 R11, desc[UR8][R10.64] ;  /* 0x000000080a0b8981 */ /* 0x000ee2000c1e1500 */
[----:B------:R-:W0:Y:S01]  /*0710*/  S2UR UR5, SR_CgaCtaId ;  /* 0x00000000000579c3 */ /* 0x000e220000008800 */
[----:B------:R-:W-:Y:S01]  /*0720*/  IMAD.HI.U32 R6, R6, R9, RZ ;  /* 0x0000000906067227 */ /* 0x000fe200078e00ff */
[----:B------:R-:W-:Y:S01]  /*0730*/  UMOV UR4, 0x400 ;  /* 0x0000040000047882 */ /* 0x000fe20000000000 */
[----:B------:R-:W-:Y:S01]  /*0740*/  ISETP.GE.AND P4, PT, R7, RZ, PT ;  /* 0x000000ff0700720c */ /* 0x000fe20003f86270 */
[----:B------:R-:W-:Y:S01]  /*0750*/  UISETP.GE.AND UP0, UPT, UR7, 0x1, UPT ;  /* 0x000000010700788c */ /* 0x000fe2000bf06270 */
[----:B------:R-:W-:-:S02]  /*0760*/  PRMT R20, RZ, 0x7610, R20 ;  /* 0x00007610ff147816 */ /* 0x000fc40000000014 */
[----:B------:R-:W-:Y:S01]  /*0770*/  IADD3 R6, PT, PT, -R6, RZ, RZ ;  /* 0x000000ff06067210 */ /* 0x000fe20007ffe1ff */
[----:B------:R-:W-:-:S04]  /*0780*/  UISETP.LT.OR UP0, UPT, UR10, 0x1, !UP0 ;  /* 0x000000010a00788c */ /* 0x000fc8000c701670 */
[----:B------:R-:W-:-:S05]  /*0790*/  IMAD R9, R8, R6, R9 ;  /* 0x0000000608097224 */ /* 0x000fca00078e0209 */
[----:B------:R-:W-:Y:S01]  /*07a0*/  ISETP.GT.U32.AND P2, PT, R8, R9, PT ;  /* 0x000000090800720c */ /* 0x000fe20003f44070 */
[----:B0-----:R-:W-:-:S04]  /*07b0*/  ULEA UR4, UR5, UR4, 0x18 ;  /* 0x0000000405047291 */ /* 0x001fc8000f8ec0ff */
[----:B------:R-:W-:Y:S02]  /*07c0*/  ULEA UR5, UR6, UR4, 0x2 ;  /* 0x0000000406057291 */ /* 0x000fe4000f8e10ff */
[----:B------:R-:W-:-:S06]  /*07d0*/  @!P1 LEA R4, R3, UR4, 0x1 ;  /* 0x0000000403049c11 */ /* 0x000fcc000f8e08ff */
[----:B------:R-:W-:Y:S02]  /*07e0*/  @!P2 IADD3 R9, PT, PT, R9, -R8, RZ ;  /* 0x800000080909a210 */ /* 0x000fe40007ffe0ff */
[----:B------:R-:W-:Y:S02]  /*07f0*/  @!P0 LEA R6, R3, UR5, 0x1 ;  /* 0x0000000503068c11 */ /* 0x000fe4000f8e08ff */
[----:B------:R-:W-:-:S13]  /*0800*/  ISETP.GT.U32.AND P2, PT, R8, R9, PT ;  /* 0x000000090800720c */ /* 0x000fda0003f44070 */
[----:B------:R-:W-:-:S05]  /*0810*/  @!P2 IMAD.IADD R9, R9, 0x1, -R8 ;  /* 0x000000010909a824 */ /* 0x000fca00078e0a08 */
[----:B------:R-:W-:-:S04]  /*0820*/  @!P4 IADD3 R9, PT, PT, -R9, RZ, RZ ;  /* 0x000000ff0909c210 */ /* 0x000fc80007ffe1ff */
[----:B------:R-:W-:Y:S01]  /*0830*/  SEL R3, R5, R9, !P3 ;  /* 0x0000000905037207 */ /* 0x000fe20005800000 */
[----:B--2---:R0:W-:Y:S04]  /*0840*/  @!P1 STS.U16 [R4], R13 ;  /* 0x0000000d04009388 */ /* 0x0041e80000000400 */
[----:B---3--:R0:W-:Y:S01]  /*0850*/  @!P0 STS.U16 [R6], R11 ;  /* 0x0000000b06008388 */ /* 0x0081e20000000400 */
[----:B------:R-:W-:Y:S06]  /*0860*/  BAR.SYNC.DEFER_BLOCKING 0x0 ;  /* 0x0000000000007b1d */ /* 0x000fec0000010000 */
[----:B------:R-:W-:Y:S05]  /*0870*/  BRA.U UP0, `(.L_x_42) ;  /* 0x0000001900dc7547 */ /* 0x000fea000b800000 */
[----:B------:R-:W-:Y:S01]  /*0880*/  MOV R5, RZ ;  /* 0x000000ff00057202 */ /* 0x000fe20000000f00 */
[----:B------:R-:W-:Y:S01]  /*0890*/  ULOP3.LUT UR6, UR7, 0x7ffffffe, URZ, 0xc0, !UPT ;  /* 0x7ffffffe07067892 */ /* 0x000fe2000f8ec0ff */
[----:B------:R-:W-:-:S11]  /*08a0*/  PRMT R20, RZ, 0x7610, R20 ;  /* 0x00007610ff147816 */ /* 0x000fd60000000014 */
.L_x_50:
[C---:B------:R-:W-:Y:S01]  /*08b0*/  ISETP.NE.AND P0, PT, R5.reuse, RZ, PT ;  /* 0x000000ff0500720c */ /* 0x040fe20003f05270 */
[----:B0-----:R-:W0:Y:S01]  /*08c0*/  LDC.64 R12, c[0x0][0x388] ;  /* 0x0000e200ff0c7b82 */ /* 0x001e220000000a00 */
[----:B------:R-:W-:Y:S01]  /*08d0*/  SHF.L.U32 R4, R5, 0x1, RZ ;  /* 0x0000000105047819 */ /* 0x000fe200000006ff */
[----:B------:R-:W-:Y:S01]  /*08e0*/  HFMA2 R11, -RZ, RZ, 0, 0 ;  /* 0x00000000ff0b7431 */ /* 0x000fe200000001ff */
[----:B------:R-:W1:Y:S01]  /*08f0*/  LDCU UR7, c[0x0][0x3c0] ;  /* 0x00007800ff0777ac */ /* 0x000e620008000800 */
[----:B------:R-:W2:Y:S08]  /*0900*/  LDCU UR4, c[0x0][0x3ac] ;  /* 0x00007580ff0477ac */ /* 0x000eb00008000800 */
[----:B------:R-:W3:Y:S01]  /*0910*/  @P0 LDC.64 R14, c[0x0][0x390] ;  /* 0x0000e400ff0e0b82 */ /* 0x000ee20000000a00 */
[----:B0-----:R-:W-:-:S05]  /*0920*/  IMAD.WIDE.U32 R12, R4, 0x8, R12 ;  /* 0x00000008040c7825 */ /* 0x001fca00078e000c */
[----:B------:R-:W4:Y:S04]  /*0930*/  LDG.E R6, desc[UR8][R12.64] ;  /* 0x000000080c067981 */ /* 0x000f28000c1e1900 */
[----:B------:R-:W5:Y:S01]  /*0940*/  LDG.E R7, desc[UR8][R12.64+0x8] ;  /* 0x000008080c077981 */ /* 0x000f62000c1e1900 */
[----:B---3--:R-:W-:-:S05]  /*0950*/  @P0 IMAD.WIDE.U32 R14, R5, 0x8, R14 ;  /* 0x00000008050e0825 */ /* 0x008fca00078e000e */
[----:B------:R-:W2:Y:S01]  /*0960*/  @P0 LDG.E R11, desc[UR8][R14.64+-0x8] ;  /* 0xfffff8080e0b0981 */ /* 0x000ea2000c1e1900 */
[----:B-1----:R-:W-:Y:S01]  /*0970*/  UISETP.NE.AND UP0, UPT, UR7, 0x1, UPT ;  /* 0x000000010700788c */ /* 0x002fe2000bf05270 */
[----:B----4-:R-:W-:Y:S02]  /*0980*/  I2FP.F32.S32 R8, R6 ;  /* 0x0000000600087245 */ /* 0x010fe40000201400 */
[----:B-----5:R-:W-:Y:S01]  /*0990*/  I2FP.F32.S32 R9, R7 ;  /* 0x0000000700097245 */ /* 0x020fe20000201400 */
[----:B--2---:R-:W-:Y:S01]  /*09a0*/  IMAD R10, R2, UR4, R11 ;  /* 0x00000004020a7c24 */ /* 0x004fe2000f8e020b */
[----:B------:R-:W-:-:S04]  /*09b0*/  UMOV UR4, URZ ;  /* 0x000000ff00047c82 */ /* 0x000fc80008000000 */
[----:B------:R-:W-:Y:S05]  /*09c0*/  BRA.U !UP0, `(.L_x_43) ;  /* 0x0000001508207547 */ /* 0x000fea000b800000 */
[----:B------:R-:W0:Y:S01]  /*09d0*/  S2R R12, SR_CgaCtaId ;  /* 0x00000000000c7919 */ /* 0x000e220000008800 */
[----:B------:R-:W1:Y:S01]  /*09e0*/  LDCU UR4, c[0x0][0x3c0] ;  /* 0x00007800ff0477ac */ /* 0x000e620008000800 */
[----:B------:R-:W-:Y:S01]  /*09f0*/  MOV R11, 0x400 ;  /* 0x00000400000b7802 */ /* 0x000fe20000000f00 */
[----:B------:R-:W2:Y:S01]  /*0a00*/  LDC R17, c[0x0][0x3b8] ;  /* 0x0000ee00ff117b82 */ /* 0x000ea20000000800 */
[----:B------:R-:W-:Y:S01]  /*0a10*/  MOV R18, 0x3f000000 ;  /* 0x3f00000000127802 */ /* 0x000fe20000000f00 */
[----:B-1----:R-:W-:Y:S01]  /*0a20*/  USHF.L.U32 UR4, UR4, 0x2, URZ ;  /* 0x0000000204047899 */ /* 0x002fe200080006ff */
[----:B--2---:R-:W-:Y:S02]  /*0a30*/  LEA R4, R17, R4, 0x2 ;  /* 0x0000000411047211 */ /* 0x004fe400078e10ff */
[----:B0-----:R-:W-:-:S05]  /*0a40*/  LEA R16, R12, R11, 0x18 ;  /* 0x0000000b0c107211 */ /* 0x001fca00078ec0ff */
[--C-:B------:R-:W-:Y:S02]  /*0a50*/  IMAD R11, R5, UR4, R16.reuse ;  /* 0x00000004050b7c24 */ /* 0x100fe4000f8e0210 */
[----:B------:R-:W-:-:S03]  /*0a60*/  IMAD R4, R4, UR7, R16 ;  /* 0x0000000704047c24 */ /* 0x000fc6000f8e0210 */
[----:B------:R-:W0:Y:S02]  /*0a70*/  LDS R12, [R11] ;  /* 0x000000000b0c7984 */ /* 0x000e240000000800 */
[--C-:B0-----:R-:W-:Y:S02]  /*0a80*/  HADD2.F32 R13, -RZ, R12.reuse.H1_H1 ;  /* 0x3000000cff0d7230 */ /* 0x101fe40000004100 */
[----:B------:R-:W-:-:S03]  /*0a90*/  HADD2.F32 R12, -RZ, R12.H0_H0 ;  /* 0x2000000cff0c7230 */ /* 0x000fc60000004100 */
        /* <DEDUP_REMOVED lines=21> */
[----:B------:R-:W0:Y:S01]  /*0bf0*/  @!P1 LDC R28, c[0x0][0x3b4] ;  /* 0x0000ed00ff1c9b82 */ /* 0x000e220000000800 */
[----:B------:R-:W-:Y:S01]  /*0c00*/  ISETP.LT.OR P0, PT, R19, RZ, P0 ;  /* 0x000000ff1300720c */ /* 0x000fe20000701670 */
[----:B------:R-:W-:Y:S01]  /*0c10*/  @P2 IMAD R14, R7, R19, R10 ;  /* 0x00000013070e2224 */ /* 0x000fe200078e020a */
[----:B------:R-:W-:-:S04]  /*0c20*/  @!P1 IADD3 R27, PT, PT, R10, R23, RZ ;  /* 0x000000170a1b9210 */ /* 0x000fc80007ffe0ff */
[----:B------:R-:W-:Y:S01]  /*0c30*/  @P2 IADD3 R14, PT, PT, R23, R14, RZ ;  /* 0x0000000e170e2210 */ /* 0x000fe20007ffe0ff */
[----:B------:R-:W1:Y:S08]  /*0c40*/  @P2 LDC R15, c[0x0][0x3b4] ;  /* 0x0000ed00ff0f2b82 */ /* 0x000e700000000800 */
[----:B------:R-:W2:Y:S01]  /*0c50*/  @P2 LDC.64 R12, c[0x0][0x380] ;  /* 0x0000e000ff0c2b82 */ /* 0x000ea20000000a00 */
[----:B------:R-:W-:-:S04]  /*0c60*/  @!P1 IMAD R27, R7, R17, R27 ;  /* 0x00000011071b9224 */ /* 0x000fc800078e021b */
[----:B0-----:R-:W-:-:S03]  /*0c70*/  @!P1 IMAD R29, R27, R28, R3 ;  /* 0x0000001c1b1d9224 */ /* 0x001fc600078e0203 */
[----:B------:R-:W0:Y:S01]  /*0c80*/  @!P0 LDC R24, c[0x0][0x3b4] ;  /* 0x0000ed00ff188b82 */ /* 0x000e220000000800 */
[----:B------:R-:W-:Y:S02]  /*0c90*/  @!P3 IMAD R27, R7, R17, R10 ;  /* 0x00000011071bb224 */ /* 0x000fe400078e020a */
[----:B-1----:R-:W-:-:S05]  /*0ca0*/  @P2 IMAD R15, R14, R15, R3 ;  /* 0x0000000f0e0f2224 */ /* 0x002fca00078e0203 */
[----:B------:R-:W1:Y:S01]  /*0cb0*/  @!P3 LDC R26, c[0x0][0x3b4] ;  /* 0x0000ed00ff1abb82 */ /* 0x000e620000000800 */
[----:B------:R-:W-:Y:S01]  /*0cc0*/  @!P0 IMAD R17, R7, R19, R10 ;  /* 0x0000001307118224 */ /* 0x000fe200078e020a */
[----:B------:R-:W-:Y:S01]  /*0cd0*/  @!P3 IADD3 R27, PT, PT, R16, R27, RZ ;  /* 0x0000001b101bb210 */ /* 0x000fe20007ffe0ff */
[----:B--2---:R-:W-:-:S05]  /*0ce0*/  @P2 IMAD.WIDE R12, R15, 0x2, R12 ;  /* 0x000000020f0c2825 */ /* 0x004fca00078e020c */
[----:B------:R-:W2:Y:S01]  /*0cf0*/  @!P1 LDC.64 R14, c[0x0][0x380] ;  /* 0x0000e000ff0e9b82 */ /* 0x000ea20000000a00 */
[----:B------:R-:W-:Y:S01]  /*0d00*/  @!P0 IADD3 R28, PT, PT, R16, R17, RZ ;  /* 0x00000011101c8210 */ /* 0x000fe20007ffe0ff */
[----:B------:R3:W4:Y:S06]  /*0d10*/  @P2 LDG.E.U16 R25, desc[UR8][R12.64] ;  /* 0x000000080c192981 */ /* 0x00072c000c1e1500 */
[----:B------:R-:W5:Y:S01]  /*0d20*/  @!P0 LDC.64 R16, c[0x0][0x380] ;  /* 0x0000e000ff108b82 */ /* 0x000f620000000a00 */
[----:B-1----:R-:W-:-:S07]  /*0d30*/  @!P3 IMAD R27, R27, R26, R3 ;  /* 0x0000001a1b1bb224 */ /* 0x002fce00078e0203 */
[----:B---3--:R-:W1:Y:S01]  /*0d40*/  @!P3 LDC.64 R12, c[0x0][0x380] ;  /* 0x0000e000ff0cbb82 */ /* 0x008e620000000a00 */
[----:B--2---:R-:W-:-:S04]  /*0d50*/  @!P1 IMAD.WIDE R14, R29, 0x2, R14 ;  /* 0x000000021d0e9825 */ /* 0x004fc800078e020e */
[----:B0-----:R-:W-:Y:S02]  /*0d60*/  @!P0 IMAD R29, R28, R24, R3 ;  /* 0x000000181c1d8224 */ /* 0x001fe400078e0203 */
[----:B------:R0:W2:Y:S02]  /*0d70*/  @!P1 LDG.E.U16 R15, desc[UR8][R14.64] ;  /* 0x000000080e0f9981 */ /* 0x0000a4000c1e1500 */
[----:B-----5:R-:W-:-:S06]  /*0d80*/  @!P0 IMAD.WIDE R16, R29, 0x2, R16 ;  /* 0x000000021d108825 */ /* 0x020fcc00078e0210 */
[----:B------:R-:W3:Y:S01]  /*0d90*/  @!P0 LDG.E.U16 R17, desc[UR8][R16.64] ;  /* 0x0000000810118981 */ /* 0x000ee2000c1e1500 */
[----:B-1----:R-:W-:Y:S01]  /*0da0*/  @!P3 IMAD.WIDE R12, R27, 0x2, R12 ;  /* 0x000000021b0cb825 */ /* 0x002fe200078e020c */
[----:B------:R-:W-:Y:S02]  /*0db0*/  I2FP.F32.S32 R24, R19 ;  /* 0x0000001300187245 */ /* 0x000fe40000201400 */
[----:B------:R-:W1:Y:S04]  /*0dc0*/  LDS.U16 R27, [R4] ;  /* 0x00000000041b7984 */ /* 0x000e680000000400 */
[----:B------:R5:W2:Y:S01]  /*0dd0*/  @!P3 LDG.E.U16 R13, desc[UR8][R12.64] ;  /* 0x000000080c0db981 */ /* 0x000aa2000c1e1500 */
[----:B------:R-:W-:Y:S01]  /*0de0*/  I2FP.F32.S32 R23, R23 ;  /* 0x0000001700177245 */ /* 0x000fe20000201400 */
[----:B------:R-:W-:-:S04]  /*0df0*/  FADD R19, -R21, R24 ;  /* 0x0000001815137221 */ /* 0x000fc80000000100 */
[----:B------:R-:W-:Y:S01]  /*0e00*/  FADD R26, -R22, R23 ;  /* 0x00000017161a7221 */ /* 0x000fe20000000100 */
[----:B------:R-:W-:-:S03]  /*0e10*/  FADD R19, R19, 1 ;  /* 0x3f80000013137421 */ /* 0x000fc60000000000 */
[----:B------:R-:W-:Y:S01]  /*0e20*/  FADD R26, R26, 1 ;  /* 0x3f8000001a1a7421 */ /* 0x000fe20000000000 */
[----:B------:R-:W-:Y:S01]  /*0e30*/  FADD R22, R22, -R23 ;  /* 0x8000001716167221 */ /* 0x000fe20000000000 */
[----:B------:R-:W-:-:S03]  /*0e40*/  F2FP.F16.F32.PACK_AB R19, RZ, R19 ;  /* 0x00000013ff13723e */ /* 0x000fc600000000ff */
[----:B------:R-:W-:Y:S01]  /*0e50*/  F2FP.F16.F32.PACK_AB R26, RZ, R26 ;  /* 0x0000001aff1a723e */ /* 0x000fe200000000ff */
[----:B------:R-:W-:Y:S01]  /*0e60*/  FADD R21, R21, -R24 ;  /* 0x8000001815157221 */ /* 0x000fe20000000000 */
[----:B------:R-:W-:-:S03]  /*0e70*/  F2FP.F16.F32.PACK_AB R22, RZ, R22 ;  /* 0x00000016ff16723e */ /* 0x000fc600000000ff */
[C---:B0-----:R-:W-:Y:S01]  /*0e80*/  @P2 HMUL2 R14, R19.reuse.H0_H0, R26.H0_H0 ;  /* 0x2000001a130e2232 */ /* 0x041fe20000000800 */
[----:B-----5:R-:W-:Y:S01]  /*0e90*/  PRMT R12, RZ, 0x7610, R12 ;  /* 0x00007610ff0c7816 */ /* 0x020fe2000000000c */
[----:B------:R-:W-:Y:S01]  /*0ea0*/  @!P0 HMUL2 R16, R19.H0_H0, R22.H0_H0 ;  /* 0x2000001613108232 */ /* 0x000fe20000000800 */
[----:B------:R-:W-:Y:S01]  /*0eb0*/  F2FP.F16.F32.PACK_AB R21, RZ, R21 ;  /* 0x00000015ff15723e */ /* 0x000fe200000000ff */
[----:B----4-:R-:W-:-:S04]  /*0ec0*/  @P2 HFMA2 R12, R25.H0_H0, R14.H0_H0, RZ.H0_H0 ;  /* 0x2000000e190c2231 */ /* 0x010fc800000408ff */
[----:B------:R-:W-:Y:S02]  /*0ed0*/  @!P1 HMUL2 R14, R21.H0_H0, R26.H0_H0 ;  /* 0x2000001a150e9232 */ /* 0x000fe40000000800 */
[----:B---3--:R-:W-:Y:S02]  /*0ee0*/  @!P0 HFMA2 R12, R17.H0_H0, R16.H0_H0, R12.H0_H0 ;  /* 0x20000010110c8231 */ /* 0x008fe4000004080c */
[----:B------:R-:W-:Y:S02]  /*0ef0*/  @!P3 HMUL2 R16, R21.H0_H0, R22.H0_H0 ;  /* 0x200000161510b232 */ /* 0x000fe40000000800 */
[----:B--2---:R-:W-:-:S04]  /*0f00*/  @!P1 HFMA2 R12, R15.H0_H0, R14.H0_H0, R12.H0_H0 ;  /* 0x2000000e0f0c9231 */ /* 0x004fc8000004080c */
[----:B------:R-:W-:-:S04]  /*0f10*/  @!P3 HFMA2 R12, R13.H0_H0, R16.H0_H0, R12.H0_H0 ;  /* 0x200000100d0cb231 */ /* 0x000fc8000004080c */
[----:B-1----:R-:W-:-:S07]  /*0f20*/  HFMA2 R20, R27.H0_H0, R12.H0_H0, R20.H0_H0 ;  /* 0x2000000c1b147231 */ /* 0x002fce0000040814 */
.L_x_44:
[----:B------:R-:W0:Y:S01]  /*0f30*/  LDS R12, [R11+0x4] ;  /* 0x000004000b0c7984 */ /* 0x000e220000000800 */
[----:B------:R-:W-:-:S04]  /*0f40*/  UIADD3 UR7, UPT, UPT, -UR6, 0x2, URZ ;  /* 0x0000000206077890 */ /* 0x000fc8000fffe1ff */
[----:B------:R-:W-:Y:S01]  /*0f50*/  UISETP.NE.AND UP0, UPT, UR7, URZ, UPT ;  /* 0x000000ff0700728c */ /* 0x000fe2000bf05270 */
        /* <DEDUP_REMOVED lines=22> */
[----:B------:R-:W-:Y:S01]  /*10c0*/  ISETP.LT.OR P3, PT, R18, RZ, P1 ;  /* 0x000000ff1200720c */ /* 0x000fe20000f61670 */
[----:B------:R-:W0:Y:S01]  /*10d0*/  @!P0 LDC R28, c[0x0][0x3b4] ;  /* 0x0000ed00ff1c8b82 */ /* 0x000e220000000800 */
[----:B------:R-:W-:Y:S01]  /*10e0*/  ISETP.GE.OR P1, PT, R27, R6, P1 ;  /* 0x000000061b00720c */ /* 0x000fe20000f26670 */
[----:B------:R-:W-:-:S04]  /*10f0*/  @P2 IMAD R14, R7, R18, R10 ;  /* 0x00000012070e2224 */ /* 0x000fc800078e020a */
[----:B------:R-:W-:Y:S02]  /*1100*/  @P2 IMAD.IADD R14, R21, 0x1, R14 ;  /* 0x00000001150e2824 */ /* 0x000fe400078e020e */
[----:B------:R-:W1:Y:S08]  /*1110*/  @P2 LDC R15, c[0x0][0x3b4] ;  /* 0x0000ed00ff0f2b82 */ /* 0x000e700000000800 */
[----:B------:R-:W2:Y:S08]  /*1120*/  @P2 LDC.64 R12, c[0x0][0x380] ;  /* 0x0000e000ff0c2b82 */ /* 0x000eb00000000a00 */
[----:B------:R-:W3:Y:S01]  /*1130*/  @!P0 LDC.64 R16, c[0x0][0x380] ;  /* 0x0000e000ff108b82 */ /* 0x000ee20000000a00 */
[----:B-1----:R-:W-:-:S07]  /*1140*/  @P2 IMAD R15, R14, R15, R3 ;  /* 0x0000000f0e0f2224 */ /* 0x002fce00078e0203 */
[----:B------:R-:W1:Y:S01]  /*1150*/  @!P3 LDC R24, c[0x0][0x3b4] ;  /* 0x0000ed00ff18bb82 */ /* 0x000e620000000800 */
[----:B------:R-:W-:Y:S02]  /*1160*/  @!P1 IMAD R26, R7, R27, R10 ;  /* 0x0000001b071a9224 */ /* 0x000fe400078e020a */
[----:B--2---:R-:W-:Y:S01]  /*1170*/  @P2 IMAD.WIDE R14, R15, 0x2, R12 ;  /* 0x000000020f0e2825 */ /* 0x004fe200078e020c */
[----:B------:R-:W-:Y:S02]  /*1180*/  @!P0 IADD3 R12, PT, PT, R10, R21, RZ ;  /* 0x000000150a0c8210 */ /* 0x000fe40007ffe0ff */
[----:B------:R-:W-:Y:S02]  /*1190*/  @!P1 IADD3 R26, PT, PT, R25, R26, RZ ;  /* 0x0000001a191a9210 */ /* 0x000fe40007ffe0ff */
[----:B------:R2:W4:Y:S01]  /*11a0*/  @P2 LDG.E.U16 R23, desc[UR8][R14.64] ;  /* 0x000000080e172981 */ /* 0x000522000c1e1500 */
[C---:B------:R-:W-:Y:S02]  /*11b0*/  @!P0 IMAD R12, R7.reuse, R27, R12 ;  /* 0x0000001b070c8224 */ /* 0x040fe400078e020c */
[----:B------:R-:W-:-:S05]  /*11c0*/  @!P3 IMAD R27, R7, R18, R10 ;  /* 0x00000012071bb224 */ /* 0x000fca00078e020a */
[----:B------:R-:W-:Y:S01]  /*11d0*/  @!P3 IADD3 R27, PT, PT, R25, R27, RZ ;  /* 0x0000001b191bb210 */ /* 0x000fe20007ffe0ff */
[----:B0-----:R-:W-:Y:S01]  /*11e0*/  @!P0 IMAD R25, R12, R28, R3 ;  /* 0x0000001c0c198224 */ /* 0x001fe200078e0203 */
[----:B--2---:R-:W0:Y:S03]  /*11f0*/  @!P1 LDC.64 R14, c[0x0][0x380] ;  /* 0x0000e000ff0e9b82 */ /* 0x004e260000000a00 */
[----:B---3--:R-:W-:-:S04]  /*1200*/  @!P0 IMAD.WIDE R16, R25, 0x2, R16 ;  /* 0x0000000219108825 */ /* 0x008fc800078e0210 */
[----:B-1----:R-:W-:Y:S01]  /*1210*/  @!P3 IMAD R27, R27, R24, R3 ;  /* 0x000000181b1bb224 */ /* 0x002fe200078e0203 */
[----:B------:R-:W1:Y:S01]  /*1220*/  @!P3 LDC.64 R12, c[0x0][0x380] ;  /* 0x0000e000ff0cbb82 */ /* 0x000e620000000a00 */
[----:B------:R-:W2:Y:S07]  /*1230*/  @!P0 LDG.E.U16 R17, desc[UR8][R16.64] ;  /* 0x0000000810118981 */ /* 0x000eae000c1e1500 */
[----:B------:R-:W3:Y:S01]  /*1240*/  @!P1 LDC R25, c[0x0][0x3b4] ;  /* 0x0000ed00ff199b82 */ /* 0x000ee20000000800 */
[----:B-1----:R-:W-:-:S06]  /*1250*/  @!P3 IMAD.WIDE R12, R27, 0x2, R12 ;  /* 0x000000021b0cb825 */ /* 0x002fcc00078e020c */
[----:B------:R-:W5:Y:S01]  /*1260*/  @!P3 LDG.E.U16 R13, desc[UR8][R12.64] ;  /* 0x000000080c0db981 */ /* 0x000f62000c1e1500 */
[----:B---3--:R-:W-:-:S04]  /*1270*/  @!P1 IMAD R25, R26, R25, R3 ;  /* 0x000000191a199224 */ /* 0x008fc800078e0203 */
[----:B0-----:R-:W-:Y:S01]  /*1280*/  @!P1 IMAD.WIDE R14, R25, 0x2, R14 ;  /* 0x00000002190e9825 */ /* 0x001fe200078e020e */
[----:B------:R-:W-:Y:S01]  /*1290*/  I2FP.F32.S32 R18, R18 ;  /* 0x0000001200127245 */ /* 0x000fe20000201400 */
[----:B------:R-:W0:Y:S04]  /*12a0*/  LDS.U16 R25, [R4+0x2] ;  /* 0x0000020004197984 */ /* 0x000e280000000400 */
[----:B------:R1:W3:Y:S01]  /*12b0*/  @!P1 LDG.E.U16 R15, desc[UR8][R14.64] ;  /* 0x000000080e0f9981 */ /* 0x0002e2000c1e1500 */
        /* <DEDUP_REMOVED lines=10> */
[C---:B-1----:R-:W-:Y:S01]  /*1360*/  @P2 HMUL2 R14, R24.reuse.H0_H0, R26.H0_H0 ;  /* 0x2000001a180e2232 */ /* 0x042fe20000000800 */
[----:B------:R-:W-:Y:S01]  /*1370*/  PRMT R12, RZ, 0x7610, R12 ;  /* 0x00007610ff0c7816 */ /* 0x000fe2000000000c */
[----:B------:R-:W-:Y:S01]  /*1380*/  @!P3 HMUL2 R16, R24.H0_H0, R21.H0_H0 ;  /* 0x200000151810b232 */ /* 0x000fe20000000800 */
[----:B------:R-:W-:Y:S01]  /*1390*/  F2FP.F16.F32.PACK_AB R18, RZ, R18 ;  /* 0x00000012ff12723e */ /* 0x000fe200000000ff */
[----:B----4-:R-:W-:-:S04]  /*13a0*/  @P2 HFMA2 R12, R23.H0_H0, R14.H0_H0, RZ.H0_H0 ;  /* 0x2000000e170c2231 */ /* 0x010fc800000408ff */
[C---:B------:R-:W-:Y:S02]  /*13b0*/  @!P0 HMUL2 R14, R18.reuse.H0_H0, R26.H0_H0 ;  /* 0x2000001a120e8232 */ /* 0x040fe40000000800 */
[----:B-----5:R-:W-:Y:S02]  /*13c0*/  @!P3 HFMA2 R12, R13.H0_H0, R16.H0_H0, R12.H0_H0 ;  /* 0x200000100d0cb231 */ /* 0x020fe4000004080c */
[----:B------:R-:W-:Y:S02]  /*13d0*/  @!P1 HMUL2 R13, R18.H0_H0, R21.H0_H0 ;  /* 0x20000015120d9232 */ /* 0x000fe40000000800 */
[----:B--2---:R-:W-:-:S04]  /*13e0*/  @!P0 HFMA2 R12, R17.H0_H0, R14.H0_H0, R12.H0_H0 ;  /* 0x2000000e110c8231 */ /* 0x004fc8000004080c */
[----:B---3--:R-:W-:-:S04]  /*13f0*/  @!P1 HFMA2 R12, R15.H0_H0, R13.H0_H0, R12.H0_H0 ;  /* 0x2000000d0f0c9231 */ /* 0x008fc8000004080c */
[----:B0-----:R-:W-:-:S07]  /*1400*/  HFMA2 R20, R25.H0_H0, R12.H0_H0, R20.H0_H0 ;  /* 0x2000000c19147231 */ /* 0x001fce0000040814 */
.L_x_45:
[----:B------:R-:W-:Y:S01]  /*1410*/  UMOV UR4, UR6 ;  /* 0x0000000600047c82 */ /* 0x000fe20008000000 */
[----:B------:R-:W-:Y:S05]  /*1420*/  BRA.U !UP0, `(.L_x_43) ;  /* 0x0000000908887547 */ /* 0x000fea000b800000 */
[----:B------:R-:W-:Y:S02]  /*1430*/  IADD3 R4, PT, PT, R4, 0x6, RZ ;  /* 0x0000000604047810 */ /* 0x000fe40007ffe0ff */
[----:B------:R-:W-:-:S07]  /*1440*/  IADD3 R11, PT, PT, R11, 0xc, RZ ;  /* 0x0000000c0b0b7810 */ /* 0x000fce0007ffe0ff */
.L_x_48:
[----:B------:R-:W0:Y:S01]  /*1450*/  LDS R12, [R11+-0x4] ;  /* 0xfffffc000b0c7984 */ /* 0x000e220000000800 */
[----:B------:R-:W-:Y:S02]  /*1460*/  HFMA2 R21, -RZ, RZ, 1.75, 0 ;  /* 0x3f000000ff157431 */ /* 0x000fe400000001ff */
        /* <DEDUP_REMOVED lines=25> */
[----:B------:R-:W-:Y:S01]  /*1600*/  @P2 IMAD R14, R7, R18, R10 ;  /* 0x00000012070e2224 */ /* 0x000fe200078e020a */
[----:B------:R-:W-:-:S04]  /*1610*/  @!P1 IADD3 R26, PT, PT, R10, R19, RZ ;  /* 0x000000130a1a9210 */ /* 0x000fc80007ffe0ff */
[----:B------:R-:W-:Y:S01]  /*1620*/  @P2 IADD3 R24, PT, PT, R14, R19, RZ ;  /* 0x000000130e182210 */ /* 0x000fe20007ffe0ff */
[----:B------:R-:W1:Y:S08]  /*1630*/  @P2 LDC R23, c[0x0][0x3b4] ;  /* 0x0000ed00ff172b82 */ /* 0x000e700000000800 */
[----:B------:R-:W2:Y:S08]  /*1640*/  @P2 LDC.64 R12, c[0x0][0x380] ;  /* 0x0000e000ff0c2b82 */ /* 0x000eb00000000a00 */
[----:B------:R-:W3:Y:S01]  /*1650*/  @!P1 LDC.64 R14, c[0x0][0x380] ;  /* 0x0000e000ff0e9b82 */ /* 0x000ee20000000a00 */
[----:B------:R-:W-:-:S02]  /*1660*/  @!P1 IMAD R25, R7, R17, R26 ;  /* 0x0000001107199224 */ /* 0x000fc400078e021a */
[----:B------:R-:W-:Y:S02]  /*1670*/  @!P0 IMAD R17, R7, R17, R10 ;  /* 0x0000001107118224 */ /* 0x000fe400078e020a */
[--C-:B0-----:R-:W-:Y:S02]  /*1680*/  @!P1 IMAD R25, R25, R16, R3.reuse ;  /* 0x0000001019199224 */ /* 0x101fe400078e0203 */
[----:B-1----:R-:W-:Y:S02]  /*1690*/  @P2 IMAD R23, R24, R23, R3 ;  /* 0x0000001718172224 */ /* 0x002fe400078e0203 */
[----:B------:R-:W0:Y:S01]  /*16a0*/  @!P3 LDC R24, c[0x0][0x3b4] ;  /* 0x0000ed00ff18bb82 */ /* 0x000e220000000800 */
[----:B------:R-:W-:Y:S01]  /*16b0*/  @!P0 IADD3 R26, PT, PT, R17, R28, RZ ;  /* 0x0000001c111a8210 */ /* 0x000fe20007ffe0ff */
[----:B--2---:R-:W-:-:S06]  /*16c0*/  @P2 IMAD.WIDE R12, R23, 0x2, R12 ;  /* 0x00000002170c2825 */ /* 0x004fcc00078e020c */
[----:B------:R-:W1:Y:S01]  /*16d0*/  @!P3 LDC.64 R16, c[0x0][0x380] ;  /* 0x0000e000ff10bb82 */ /* 0x000e620000000a00 */
[----:B------:R2:W4:Y:S01]  /*16e0*/  @P2 LDG.E.U16 R23, desc[UR8][R12.64] ;  /* 0x000000080c172981 */ /* 0x000522000c1e1500 */
[----:B------:R-:W-:Y:S02]  /*16f0*/  @!P3 IMAD R27, R7, R18, R10 ;  /* 0x00000012071bb224 */ /* 0x000fe400078e020a */
[----:B---3--:R-:W-:-:S04]  /*1700*/  @!P1 IMAD.WIDE R14, R25, 0x2, R14 ;  /* 0x00000002190e9825 */ /* 0x008fc800078e020e */
[----:B------:R-:W3:Y:S01]  /*1710*/  @!P0 LDC R25, c[0x0][0x3b4] ;  /* 0x0000ed00ff198b82 */ /* 0x000ee20000000800 */
[----:B------:R-:W-:Y:S01]  /*1720*/  @!P3 IADD3 R28, PT, PT, R27, R28, RZ ;  /* 0x0000001c1b1cb210 */ /* 0x000fe20007ffe0ff */
[----:B------:R5:W4:Y:S06]  /*1730*/  @!P1 LDG.E.U16 R15, desc[UR8][R14.64] ;  /* 0x000000080e0f9981 */ /* 0x000b2c000c1e1500 */
[----:B--2---:R-:W2:Y:S01]  /*1740*/  @!P0 LDC.64 R12, c[0x0][0x380] ;  /* 0x0000e000ff0c8b82 */ /* 0x004ea20000000a00 */
[----:B0-----:R-:W-:-:S04]  /*1750*/  @!P3 IMAD R27, R28, R24, R3 ;  /* 0x000000181c1bb224 */ /* 0x001fc800078e0203 */
[----:B-1----:R-:W-:-:S06]  /*1760*/  @!P3 IMAD.WIDE R16, R27, 0x2, R16 ;  /* 0x000000021b10b825 */ /* 0x002fcc00078e0210 */
[----:B------:R0:W4:Y:S01]  /*1770*/  @!P3 LDG.E.U16 R17, desc[UR8][R16.64] ;  /* 0x000000081011b981 */ /* 0x000122000c1e1500 */
[----:B---3--:R-:W-:-:S04]  /*1780*/  @!P0 IMAD R25, R26, R25, R3 ;  /* 0x000000191a198224 */ /* 0x008fc800078e0203 */
[----:B--2---:R-:W-:Y:S01]  /*1790*/  @!P0 IMAD.WIDE R12, R25, 0x2, R12 ;  /* 0x00000002190c8825 */ /* 0x004fe200078e020c */
[----:B------:R-:W-:Y:S01]  /*17a0*/  I2FP.F32.S32 R18, R18 ;  /* 0x0000001200127245 */ /* 0x000fe20000201400 */
[----:B------:R-:W1:Y:S04]  /*17b0*/  LDS.U16 R25, [R4+-0x2] ;  /* 0xfffffe0004197984 */ /* 0x000e680000000400 */
[----:B------:R2:W3:Y:S01]  /*17c0*/  @!P0 LDG.E.U16 R13, desc[UR8][R12.64] ;  /* 0x000000080c0d8981 */ /* 0x0004e2000c1e1500 */
[----:B------:R-:W-:Y:S01]  /*17d0*/  I2FP.F32.S32 R19, R19 ;  /* 0x0000001300137245 */ /* 0x000fe20000201400 */
[----:B------:R-:W-:-:S04]  /*17e0*/  FADD R24, R18, -R21 ;  /* 0x8000001512187221 */ /* 0x000fc80000000000 */
[----:B------:R-:W-:Y:S01]  /*17f0*/  FADD R26, R19, -R22 ;  /* 0x80000016131a7221 */ /* 0x000fe20000000000 */
[----:B------:R-:W-:-:S03]  /*1800*/  FADD R24, R24, 1 ;  /* 0x3f80000018187421 */ /* 0x000fc60000000000 */
[----:B------:R-:W-:Y:S01]  /*1810*/  FADD R26, R26, 1 ;  /* 0x3f8000001a1a7421 */ /* 0x000fe20000000000 */
[----:B------:R-:W-:Y:S01]  /*1820*/  FADD R19, -R19, R22 ;  /* 0x0000001613137221 */ /* 0x000fe20000000100 */
[----:B------:R-:W-:-:S03]  /*1830*/  F2FP.F16.F32.PACK_AB R24, RZ, R24 ;  /* 0x00000018ff18723e */ /* 0x000fc600000000ff */
[----:B------:R-:W-:Y:S01]  /*1840*/  F2FP.F16.F32.PACK_AB R26, RZ, R26 ;  /* 0x0000001aff1a723e */ /* 0x000fe200000000ff */
[----:B------:R-:W-:Y:S01]  /*1850*/  FADD R18, -R18, R21 ;  /* 0x0000001512127221 */ /* 0x000fe20000000100 */
[----:B------:R-:W-:-:S03]  /*1860*/  F2FP.F16.F32.PACK_AB R19, RZ, R19 ;  /* 0x00000013ff13723e */ /* 0x000fc600000000ff */
[C---:B-----5:R-:W-:Y:S01]  /*1870*/  @P2 HMUL2 R14, R24.reuse.H0_H0, R26.H0_H0 ;  /* 0x2000001a180e2232 */ /* 0x060fe20000000800 */
[----:B0-----:R-:W-:Y:S01]  /*1880*/  PRMT R16, RZ, 0x7610, R16 ;  /* 0x00007610ff107816 */ /* 0x001fe20000000010 */
[----:B--2---:R-:W-:Y:S01]  /*1890*/  @!P3 HMUL2 R12, R24.H0_H0, R19.H0_H0 ;  /* 0x20000013180cb232 */ /* 0x004fe20000000800 */
[----:B------:R-:W-:Y:S01]  /*18a0*/  F2FP.F16.F32.PACK_AB R18, RZ, R18 ;  /* 0x00000012ff12723e */ /* 0x000fe200000000ff */
[----:B----4-:R-:W-:-:S04]  /*18b0*/  @P2 HFMA2 R16, R23.H0_H0, R14.H0_H0, RZ.H0_H0 ;  /* 0x2000000e17102231 */ /* 0x010fc800000408ff */
[C---:B------:R-:W-:Y:S02]  /*18c0*/  @!P1 HMUL2 R14, R18.reuse.H0_H0, R26.H0_H0 ;  /* 0x2000001a120e9232 */ /* 0x040fe40000000800 */
[----:B------:R-:W-:Y:S02]  /*18d0*/  @!P3 HFMA2 R16, R17.H0_H0, R12.H0_H0, R16.H0_H0 ;  /* 0x2000000c1110b231 */ /* 0x000fe40000040810 */
[----:B------:R-:W-:Y:S02]  /*18e0*/  @!P0 HMUL2 R12, R18.H0_H0, R19.H0_H0 ;  /* 0x20000013120c8232 */ /* 0x000fe40000000800 */
[----:B------:R-:W-:-:S04]  /*18f0*/  @!P1 HFMA2 R16, R15.H0_H0, R14.H0_H0, R16.H0_H0 ;  /* 0x2000000e0f109231 */ /* 0x000fc80000040810 */
[----:B---3--:R-:W-:-:S04]  /*1900*/  @!P0 HFMA2 R16, R13.H0_H0, R12.H0_H0, R16.H0_H0 ;  /* 0x2000000c0d108231 */ /* 0x008fc80000040810 */
[----:B-1----:R-:W-:-:S07]  /*1910*/  HFMA2 R20, R25.H0_H0, R16.H0_H0, R20.H0_H0 ;  /* 0x2000001019147231 */ /* 0x002fce0000040814 */
.L_x_46:
[----:B------:R-:W0:Y:S01]  /*1920*/  LDS R12, [R11] ;  /* 0x000000000b0c7984 */ /* 0x000e220000000800 */
[----:B------:R-:W-:Y:S01]  /*1930*/  MOV R21, 0x3f000000 ;  /* 0x3f00000000157802 */ /* 0x000fe20000000f00 */
[----:B------:R-:W-:-:S04]  /*1940*/  UIADD3 UR7, UPT, UPT, UR7, 0x2, URZ ;  /* 0x0000000207077890 */ /* 0x000fc8000fffe0ff */
        /* <DEDUP_REMOVED lines=23> */
[----:B------:R-:W-:Y:S02]  /*1ac0*/  ISETP.LT.OR P3, PT, R18, RZ, P0 ;  /* 0x000000ff1200720c */ /* 0x000fe40000761670 */
[----:B------:R-:W-:-:S03]  /*1ad0*/  ISETP.GE.OR P0, PT, R27, R6, P0 ;  /* 0x000000061b00720c */ /* 0x000fc60000706670 */
[----:B------:R-:W0:Y:S02]  /*1ae0*/  @!P1 LDC R28, c[0x0][0x3b4] ;  /* 0x0000ed00ff1c9b82 */ /* 0x000e240000000800 */
[----:B------:R-:W-:-:S05]  /*1af0*/  @P2 IMAD R14, R7, R18, R10 ;  /* 0x00000012070e2224 */ /* 0x000fca00078e020a */
[----:B------:R-:W-:Y:S01]  /*1b00*/  @P2 IADD3 R14, PT, PT, R14, R19, RZ ;  /* 0x000000130e0e2210 */ /* 0x000fe20007ffe0ff */
[----:B------:R-:W1:Y:S08]  /*1b10*/  @P2 LDC R15, c[0x0][0x3b4] ;  /* 0x0000ed00ff0f2b82 */ /* 0x000e700000000800 */
[----:B------:R-:W2:Y:S08]  /*1b20*/  @P2 LDC.64 R12, c[0x0][0x380] ;  /* 0x0000e000ff0c2b82 */ /* 0x000eb00000000a00 */
[----:B------:R-:W3:Y:S01]  /*1b30*/  @!P1 LDC.64 R16, c[0x0][0x380] ;  /* 0x0000e000ff109b82 */ /* 0x000ee20000000a00 */
[----:B-1----:R-:W-:-:S07]  /*1b40*/  @P2 IMAD R15, R14, R15, R3 ;  /* 0x0000000f0e0f2224 */ /* 0x002fce00078e0203 */
[----:B------:R-:W1:Y:S01]  /*1b50*/  @!P3 LDC R24, c[0x0][0x3b4] ;  /* 0x0000ed00ff18bb82 */ /* 0x000e620000000800 */
[----:B------:R-:W-:Y:S02]  /*1b60*/  @!P0 IMAD R26, R7, R27, R10 ;  /* 0x0000001b071a8224 */ /* 0x000fe400078e020a */
[----:B--2---:R-:W-:Y:S01]  /*1b70*/  @P2 IMAD.WIDE R14, R15, 0x2, R12 ;  /* 0x000000020f0e2825 */ /* 0x004fe200078e020c */
[----:B------:R-:W-:-:S03]  /*1b80*/  @!P1 IADD3 R12, PT, PT, R10, R19, RZ ;  /* 0x000000130a0c9210 */ /* 0x000fc60007ffe0ff */
[C---:B------:R-:W-:Y:S01]  /*1b90*/  @!P3 IMAD R13, R7.reuse, R18, R10 ;  /* 0x00000012070db224 */ /* 0x040fe200078e020a */
[----:B------:R-:W-:Y:S01]  /*1ba0*/  @!P0 IADD3 R26, PT, PT, R26, R25, RZ ;  /* 0x000000191a1a8210 */ /* 0x000fe20007ffe0ff */
[----:B------:R-:W-:Y:S01]  /*1bb0*/  @!P1 IMAD R12, R7, R27, R12 ;  /* 0x0000001b070c9224 */ /* 0x000fe200078e020c */
[----:B------:R2:W4:Y:S02]  /*1bc0*/  @P2 LDG.E.U16 R23, desc[UR8][R14.64] ;  /* 0x000000080e172981 */ /* 0x000524000c1e1500 */
[----:B------:R-:W-:Y:S01]  /*1bd0*/  @!P3 IADD3 R25, PT, PT, R13, R25, RZ ;  /* 0x000000190d19b210 */ /* 0x000fe20007ffe0ff */
[----:B0-----:R-:W-:Y:S02]  /*1be0*/  @!P1 IMAD R27, R12, R28, R3 ;  /* 0x0000001c0c1b9224 */ /* 0x001fe400078e0203 */
[----:B------:R-:W0:Y:S02]  /*1bf0*/  @!P3 LDC.64 R12, c[0x0][0x380] ;  /* 0x0000e000ff0cbb82 */ /* 0x000e240000000a00 */
[----:B---3--:R-:W-:-:S04]  /*1c00*/  @!P1 IMAD.WIDE R16, R27, 0x2, R16 ;  /* 0x000000021b109825 */ /* 0x008fc800078e0210 */
[----:B-1----:R-:W-:Y:S02]  /*1c10*/  @!P3 IMAD R25, R25, R24, R3 ;  /* 0x000000181919b224 */ /* 0x002fe400078e0203 */
[----:B------:R-:W1:Y:S01]  /*1c20*/  @!P0 LDC R27, c[0x0][0x3b4] ;  /* 0x0000ed00ff1b8b82 */ /* 0x000e620000000800 */
[----:B------:R-:W3:Y:S07]  /*1c30*/  @!P1 LDG.E.U16 R17, desc[UR8][R16.64] ;  /* 0x0000000810119981 */ /* 0x000eee000c1e1500 */
[----:B--2---:R-:W2:Y:S01]  /*1c40*/  @!P0 LDC.64 R14, c[0x0][0x380] ;  /* 0x0000e000ff0e8b82 */ /* 0x004ea20000000a00 */
[----:B0-----:R-:W-:Y:S01]  /*1c50*/  @!P3 IMAD.WIDE R12, R25, 0x2, R12 ;  /* 0x00000002190cb825 */ /* 0x001fe200078e020c */
[----:B------:R-:W-:Y:S01]  /*1c60*/  I2FP.F32.S32 R18, R18 ;  /* 0x0000001200127245 */ /* 0x000fe20000201400 */
[----:B------:R-:W0:Y:S04]  /*1c70*/  LDS.U16 R25, [R4] ;  /* 0x0000000004197984 */ /* 0x000e280000000400 */
[----:B------:R-:W5:Y:S01]  /*1c80*/  @!P3 LDG.E.U16 R13, desc[UR8][R12.64] ;  /* 0x000000080c0db981 */ /* 0x000f62000c1e1500 */
[----:B-1----:R-:W-:-:S04]  /*1c90*/  @!P0 IMAD R27, R26, R27, R3 ;  /* 0x0000001b1a1b8224 */ /* 0x002fc800078e0203 */
[----:B--2---:R-:W-:-:S06]  /*1ca0*/  @!P0 IMAD.WIDE R14, R27, 0x2, R14 ;  /* 0x000000021b0e8825 */ /* 0x004fcc00078e020e */
[----:B------:R1:W2:Y:S01]  /*1cb0*/  @!P0 LDG.E.U16 R15, desc[UR8][R14.64] ;  /* 0x000000080e0f8981 */ /* 0x0002a2000c1e1500 */
        /* <DEDUP_REMOVED lines=18> */
[----:B---3--:R-:W-:-:S04]  /*1de0*/  @!P1 HFMA2 R16, R17.H0_H0, R14.H0_H0, R16.H0_H0 ;  /* 0x2000000e11109231 */ /* 0x008fc80000040810 */
[----:B--2---:R-:W-:-:S04]  /*1df0*/  @!P0 HFMA2 R16, R15.H0_H0, R12.H0_H0, R16.H0_H0 ;  /* 0x2000000c0f108231 */ /* 0x004fc80000040810 */
[----:B0-----:R-:W-:-:S07]  /*1e00*/  HFMA2 R20, R25.H0_H0, R16.H0_H0, R20.H0_H0 ;  /* 0x2000001019147231 */ /* 0x001fce0000040814 */
.L_x_47:
[----:B------:R-:W-:Y:S02]  /*1e10*/  IADD3 R4, PT, PT, R4, 0x4, RZ ;  /* 0x0000000404047810 */ /* 0x000fe40007ffe0ff */
[----:B------:R-:W-:Y:S01]  /*1e20*/  IADD3 R11, PT, PT, R11, 0x8, RZ ;  /* 0x000000080b0b7810 */ /* 0x000fe20007ffe0ff */
[----:B------:R-:W-:Y:S06]  /*1e30*/  BRA.U UP0, `(.L_x_48) ;  /* 0xfffffff500847547 */ /* 0x000fec000b83ffff */
[----:B------:R-:W-:-:S05]  /*1e40*/  UMOV UR4, UR6 ;  /* 0x0000000600047c82 */ /* 0x000fca0008000000 */
.L_x_43:
[----:B------:R-:W0:Y:S02]  /*1e50*/  LDC R16, c[0x0][0x3c0] ;  /* 0x0000f000ff107b82 */ /* 0x000e240000000800 */
[----:B0-----:R-:W-:-:S13]  /*1e60*/  LOP3.LUT P0, RZ, R16, 0x1, RZ, 0xc0, !PT ;  /* 0x0000000110ff7812 */ /* 0x001fda000780c0ff */
[----:B------:R-:W-:Y:S05]  /*1e70*/  @!P0 BRA `(.L_x_49) ;  /* 0x00000004004c8947 */ /* 0x000fea0003800000 */
[----:B------:R-:W0:Y:S01]  /*1e80*/  S2R R11, SR_CgaCtaId ;  /* 0x00000000000b7919 */ /* 0x000e220000008800 */
[----:B------:R-:W-:Y:S01]  /*1e90*/  MOV R4, 0x400 ;  /* 0x0000040000047802 */ /* 0x000fe20000000f00 */
[----:B------:R-:W-:Y:S02]  /*1ea0*/  IMAD R16, R5, R16, UR4 ;  /* 0x0000000405107e24 */ /* 0x000fe4000f8e0210 */
[----:B------:R-:W-:Y:S01]  /*1eb0*/  HFMA2 R15, -RZ, RZ, 1.75, 0 ;  /* 0x3f000000ff0f7431 */ /* 0x000fe200000001ff */
[----:B0-----:R-:W-:-:S04]  /*1ec0*/  LEA R11, R11, R4, 0x18 ;  /* 0x000000040b0b7211 */ /* 0x001fc800078ec0ff */
[C---:B------:R-:W-:Y:S02]  /*1ed0*/  LEA R11, R16.reuse, R11, 0x2 ;  /* 0x0000000b100b7211 */ /* 0x040fe400078e10ff */
[----:B------:R-:W-:-:S04]  /*1ee0*/  LEA R16, R16, UR5, 0x1 ;  /* 0x0000000510107c11 */ /* 0x000fc8000f8e08ff */
        /* <DEDUP_REMOVED lines=19> */
[C---:B------:R-:W-:Y:S02]  /*2020*/  IADD3 R22, PT, PT, R17.reuse, 0x1, RZ ;  /* 0x0000000111167810 */ /* 0x040fe40007ffe0ff */
[----:B------:R-:W-:Y:S02]  /*2030*/  ISETP.GE.AND P2, PT, R8, RZ, PT ;  /* 0x000000ff0800720c */ /* 0x000fe40003f46270 */
[----:B------:R-:W-:Y:S02]  /*2040*/  ISETP.GE.AND P1, PT, R22, R7, PT ;  /* 0x000000071600720c */ /* 0x000fe40003f26270 */
[----:B------:R-:W-:-:S02]  /*2050*/  ISETP.LT.OR P0, PT, R17, RZ, P0 ;  /* 0x000000ff1100720c */ /* 0x000fc40000701670 */
[----:B------:R-:W-:Y:S02]  /*2060*/  ISETP.LT.OR P3, PT, R14, RZ, P1 ;  /* 0x000000ff0e00720c */ /* 0x000fe40000f61670 */
[----:B------:R-:W-:-:S05]  /*2070*/  ISETP.GE.OR P1, PT, R23, R6, P1 ;  /* 0x000000061700720c */ /* 0x000fca0000f26670 */
[----:B------:R-:W0:Y:S01]  /*2080*/  @P2 LDC R12, c[0x0][0x3b4] ;  /* 0x0000ed00ff0c2b82 */ /* 0x000e220000000800 */
[----:B------:R-:W-:-:S03]  /*2090*/  @P2 IMAD R6, R7, R14, R10 ;  /* 0x0000000e07062224 */ /* 0x000fc600078e020a */
[----:B------:R-:W-:Y:S02]  /*20a0*/  @!P0 IADD3 R18, PT, PT, R10, R17, RZ ;  /* 0x000000110a128210 */ /* 0x000fe40007ffe0ff */
[--C-:B------:R-:W-:Y:S01]  /*20b0*/  @!P3 IMAD R21, R7, R14, R10.reuse ;  /* 0x0000000e0715b224 */ /* 0x100fe200078e020a */
[----:B------:R-:W-:Y:S01]  /*20c0*/  @P2 IADD3 R13, PT, PT, R17, R6, RZ ;  /* 0x00000006110d2210 */ /* 0x000fe20007ffe0ff */
[----:B------:R-:W1:Y:S01]  /*20d0*/  @P2 LDC.64 R8, c[0x0][0x380] ;  /* 0x0000e000ff082b82 */ /* 0x000e620000000a00 */
[CC--:B------:R-:W-:Y:S02]  /*20e0*/  @!P1 IMAD R19, R7.reuse, R23.reuse, R10 ;  /* 0x0000001707139224 */ /* 0x0c0fe400078e020a */
[----:B------:R-:W-:Y:S01]  /*20f0*/  @!P0 IMAD R23, R7, R23, R18 ;  /* 0x0000001707178224 */ /* 0x000fe200078e0212 */
[C---:B------:R-:W-:Y:S02]  /*2100*/  @!P3 IADD3 R21, PT, PT, R22.reuse, R21, RZ ;  /* 0x000000151615b210 */ /* 0x040fe40007ffe0ff */
[----:B------:R-:W-:-:S02]  /*2110*/  @!P1 IADD3 R19, PT, PT, R22, R19, RZ ;  /* 0x0000001316139210 */ /* 0x000fc40007ffe0ff */
[----:B------:R-:W2:Y:S08]  /*2120*/  @!P3 LDC R24, c[0x0][0x3b4] ;  /* 0x0000ed00ff18bb82 */ /* 0x000eb00000000800 */
[----:B------:R-:W3:Y:S01]  /*2130*/  @!P0 LDC R26, c[0x0][0x3b4] ;  /* 0x0000ed00ff1a8b82 */ /* 0x000ee20000000800 */
[----:B0-----:R-:W-:-:S07]  /*2140*/  @P2 IMAD R25, R13, R12, R3 ;  /* 0x0000000c0d192224 */ /* 0x001fce00078e0203 */
[----:B------:R-:W0:Y:S01]  /*2150*/  @!P3 LDC.64 R10, c[0x0][0x380] ;  /* 0x0000e000ff0abb82 */ /* 0x000e220000000a00 */
[----:B-1----:R-:W-:-:S06]  /*2160*/  @P2 IMAD.WIDE R8, R25, 0x2, R8 ;  /* 0x0000000219082825 */ /* 0x002fcc00078e0208 */
[----:B------:R1:W4:Y:S01]  /*2170*/  @P2 LDG.E.U16 R9, desc[UR8][R8.64] ;  /* 0x0000000808092981 */ /* 0x000322000c1e1500 */
[----:B------:R-:W5:Y:S01]  /*2180*/  @!P0 LDC.64 R6, c[0x0][0x380] ;  /* 0x0000e000ff068b82 */ /* 0x000f620000000a00 */
[----:B--2---:R-:W-:-:S07]  /*2190*/  @!P3 IMAD R21, R21, R24, R3 ;  /* 0x000000181515b224 */ /* 0x004fce00078e0203 */
[----:B------:R-:W2:Y:S01]  /*21a0*/  @!P1 LDC R18, c[0x0][0x3b4] ;  /* 0x0000ed00ff129b82 */ /* 0x000ea20000000800 */
[----:B---3--:R-:W-:-:S07]  /*21b0*/  @!P0 IMAD R23, R23, R26, R3 ;  /* 0x0000001a17178224 */ /* 0x008fce00078e0203 */
[----:B------:R-:W3:Y:S01]  /*21c0*/  @!P1 LDC.64 R12, c[0x0][0x380] ;  /* 0x0000e000ff0c9b82 */ /* 0x000ee20000000a00 */
[----:B0-----:R-:W-:-:S06]  /*21d0*/  @!P3 IMAD.WIDE R10, R21, 0x2, R10 ;  /* 0x00000002150ab825 */ /* 0x001fcc00078e020a */
[----:B------:R0:W4:Y:S01]  /*21e0*/  @!P3 LDG.E.U16 R11, desc[UR8][R10.64] ;  /* 0x000000080a0bb981 */ /* 0x000122000c1e1500 */
[----:B-----5:R-:W-:-:S06]  /*21f0*/  @!P0 IMAD.WIDE R6, R23, 0x2, R6 ;  /* 0x0000000217068825 */ /* 0x020fcc00078e0206 */
[----:B------:R5:W4:Y:S01]  /*2200*/  @!P0 LDG.E.U16 R7, desc[UR8][R6.64] ;  /* 0x0000000806078981 */ /* 0x000b22000c1e1500 */
[----:B--2---:R-:W-:-:S04]  /*2210*/  @!P1 IMAD R19, R19, R18, R3 ;  /* 0x0000001213139224 */ /* 0x004fc800078e0203 */
[----:B---3--:R-:W-:Y:S01]  /*2220*/  @!P1 IMAD.WIDE R12, R19, 0x2, R12 ;  /* 0x00000002130c9825 */ /* 0x008fe200078e020c */
[----:B------:R-:W-:Y:S01]  /*2230*/  I2FP.F32.S32 R14, R14 ;  /* 0x0000000e000e7245 */ /* 0x000fe20000201400 */
[----:B------:R-:W2:Y:S04]  /*2240*/  LDS.U16 R19, [R16] ;  /* 0x0000000010137984 */ /* 0x000ea80000000400 */
[----:B------:R-:W3:Y:S01]  /*2250*/  @!P1 LDG.E.U16 R13, desc[UR8][R12.64] ;  /* 0x000000080c0d9981 */ /* 0x000ee2000c1e1500 */
[----:B------:R-:W-:Y:S01]  /*2260*/  I2FP.F32.S32 R17, R17 ;  /* 0x0000001100117245 */ /* 0x000fe20000201400 */
[----:B------:R-:W-:-:S04]  /*2270*/  FADD R18, -R15, R14 ;  /* 0x0000000e0f127221 */ /* 0x000fc80000000100 */
[----:B-1----:R-:W-:Y:S01]  /*2280*/  FADD R8, -R4, R17 ;  /* 0x0000001104087221 */ /* 0x002fe20000000100 */
[----:B------:R-:W-:-:S03]  /*2290*/  FADD R18, R18, 1 ;  /* 0x3f80000012127421 */ /* 0x000fc60000000000 */
[----:B------:R-:W-:Y:S01]  /*22a0*/  FADD R8, R8, 1 ;  /* 0x3f80000008087421 */ /* 0x000fe20000000000 */
[----:B------:R-:W-:Y:S01]  /*22b0*/  FADD R4, R4, -R17 ;  /* 0x8000001104047221 */ /* 0x000fe20000000000 */
[----:B------:R-:W-:-:S03]  /*22c0*/  F2FP.F16.F32.PACK_AB R18, RZ, R18 ;  /* 0x00000012ff12723e */ /* 0x000fc600000000ff */
[----:B------:R-:W-:Y:S01]  /*22d0*/  F2FP.F16.F32.PACK_AB R17, RZ, R8 ;  /* 0x00000008ff11723e */ /* 0x000fe200000000ff */
[----:B------:R-:W-:Y:S01]  /*22e0*/  FADD R14, R15, -R14 ;  /* 0x8000000e0f0e7221 */ /* 0x000fe20000000000 */
[----:B------:R-:W-:-:S03]  /*22f0*/  F2FP.F16.F32.PACK_AB R8, RZ, R4 ;  /* 0x00000004ff08723e */ /* 0x000fc600000000ff */
[C---:B------:R-:W-:Y:S01]  /*2300*/  @P2 HMUL2 R4, R18.reuse.H0_H0, R17.H0_H0 ;  /* 0x2000001112042232 */ /* 0x040fe20000000800 */
[----:B0-----:R-:W-:Y:S01]  /*2310*/  PRMT R10, RZ, 0x7610, R10 ;  /* 0x00007610ff0a7816 */ /* 0x001fe2000000000a */
[----:B-----5:R-:W-:Y:S01]  /*2320*/  @!P3 HMUL2 R6, R18.H0_H0, R8.H0_H0 ;  /* 0x200000081206b232 */ /* 0x020fe20000000800 */
[----:B------:R-:W-:Y:S01]  /*2330*/  F2FP.F16.F32.PACK_AB R14, RZ, R14 ;  /* 0x0000000eff0e723e */ /* 0x000fe200000000ff */
[----:B----4-:R-:W-:-:S04]  /*2340*/  @P2 HFMA2 R10, R9.H0_H0, R4.H0_H0, RZ.H0_H0 ;  /* 0x20000004090a2231 */ /* 0x010fc800000408ff */
[C---:B------:R-:W-:Y:S02]  /*2350*/  @!P0 HMUL2 R4, R14.reuse.H0_H0, R17.H0_H0 ;  /* 0x200000110e048232 */ /* 0x040fe40000000800 */
[----:B------:R-:W-:Y:S02]  /*2360*/  @!P3 HFMA2 R10, R11.H0_H0, R6.H0_H0, R10.H0_H0 ;  /* 0x200000060b0ab231 */ /* 0x000fe4000004080a */
[----:B------:R-:W-:Y:S02]  /*2370*/  @!P1 HMUL2 R6, R14.H0_H0, R8.H0_H0 ;  /* 0x200000080e069232 */ /* 0x000fe40000000800 */
[----:B------:R-:W-:-:S04]  /*2380*/  @!P0 HFMA2 R10, R7.H0_H0, R4.H0_H0, R10.H0_H0 ;  /* 0x20000004070a8231 */ /* 0x000fc8000004080a */
[----:B---3--:R-:W-:-:S04]  /*2390*/  @!P1 HFMA2 R10, R13.H0_H0, R6.H0_H0, R10.H0_H0 ;  /* 0x200000060d0a9231 */ /* 0x008fc8000004080a */
[----:B--2---:R-:W-:-:S07]  /*23a0*/  HFMA2 R20, R19.H0_H0, R10.H0_H0, R20.H0_H0 ;  /* 0x2000000a13147231 */ /* 0x004fce0000040814 */
.L_x_49:
[----:B------:R-:W0:Y:S01]  /*23b0*/  LDCU UR4, c[0x0][0x3b8] ;  /* 0x00007700ff0477ac */ /* 0x000e220008000800 */
[----:B------:R-:W-:-:S04]  /*23c0*/  IADD3 R5, PT, PT, R5, 0x1, RZ ;  /* 0x0000000105057810 */ /* 0x000fc80007ffe0ff */
[----:B0-----:R-:W-:-:S13]  /*23d0*/  ISETP.NE.AND P0, PT, R5, UR4, PT ;  /* 0x0000000405007c0c */ /* 0x001fda000bf05270 */
[----:B------:R-:W-:Y:S05]  /*23e0*/  @P0 BRA `(.L_x_50) ;  /* 0xffffffe400300947 */ /* 0x000fea000383ffff */
.L_x_42:
[----:B------:R-:W1:Y:S02]  /*23f0*/  LDC.64 R2, c[0x0][0x3c8] ;  /* 0x0000f200ff027b82 */ /* 0x000e640000000a00 */
[----:B-1----:R-:W-:-:S05]  /*2400*/  IMAD.WIDE R2, R0, 0x2, R2 ;  /* 0x0000000200027825 */ /* 0x002fca00078e0202 */
[----:B------:R-:W-:Y:S01]  /*2410*/  STG.E.U16 desc[UR8][R2.64], R20 ;  /* 0x0000001402007986 */ /* 0x000fe2000c101508 */
[----:B------:R-:W-:Y:S05]  /*2420*/  EXIT ;  /* 0x000000000000794d */ /* 0x000fea0003800000 */
.L_x_51:
        /* <DEDUP_REMOVED lines=13> */
.L_x_72:


//--------------------- .text._Z26deform_attn_warp_optimizedI6__halfLi32EEvPKT_PKlS5_S3_S3_iiiiiiiPS1_ --------------------------
	.section	.text._Z26deform_attn_warp_optimizedI6__halfLi32EEvPKT_PKlS5_S3_S3_iiiiiiiPS1_,"ax",@progbits
	.align	128
        .global         _Z26deform_attn_warp_optimizedI6__halfLi32EEvPKT_PKlS5_S3_S3_iiiiiiiPS1_
        .type           _Z26deform_attn_warp_optimizedI6__halfLi32EEvPKT_PKlS5_S3_S3_iiiiiiiPS1_,@function
        .size           _Z26deform_attn_warp_optimizedI6__halfLi32EEvPKT_PKlS5_S3_S3_iiiiiiiPS1_,(.L_x_73 - _Z26deform_attn_warp_optimizedI6__halfLi32EEvPKT_PKlS5_S3_S3_iiiiiiiPS1_)
        .other          _Z26deform_attn_warp_optimizedI6__halfLi32EEvPKT_PKlS5_S3_S3_iiiiiiiPS1_,@"STO_CUDA_ENTRY STV_DEFAULT"
_Z26deform_attn_warp_optimizedI6__halfLi32EEvPKT_PKlS5_S3_S3_iiiiiiiPS1_:
.text._Z26deform_attn_warp_optimizedI6__halfLi32EEvPKT_PKlS5_S3_S3_iiiiiiiPS1_:
        /* <DEDUP_REMOVED lines=15> */
[----:B------:R-:W0:Y:S01]  /*00f0*/  LDCU UR7, c[0x0][0x3b8] ;  /* 0x00007700ff0777ac */ /* 0x000e220008000800 */
[----:B------:R-:W-:Y:S01]  /*0100*/  LOP3.LUT R3, R3, 0x1f, RZ, 0xc0, !PT ;  /* 0x0000001f03037812 */ /* 0x000fe200078ec0ff */
[----:B------:R-:W-:Y:S01]  /*0110*/  IMAD R9, R4, UR6, RZ ;  /* 0x0000000604097c24 */ /* 0x000fe2000f8e02ff */
[-C--:B------:R-:W-:Y:S01]  /*0120*/  IABS R14, R4.reuse ;  /* 0x00000004000e7213 */ /* 0x080fe20000000000 */
[----:B------:R-:W1:Y:S01]  /*0130*/  LDCU.64 UR4, c[0x0][0x358] ;  /* 0x00006b00ff0477ac */ /* 0x000e620008000a00 */
[----:B------:R-:W-:Y:S02]  /*0140*/  IABS R16, R4 ;  /* 0x0000000400107213 */ /* 0x000fe40000000000 */
[-C--:B------:R-:W-:Y:S02]  /*0150*/  IABS R2, R9.reuse ;  /* 0x0000000900027213 */ /* 0x080fe40000000000 */
[----:B------:R-:W-:-:S02]  /*0160*/  IABS R12, R9 ;  /* 0x00000009000c7213 */ /* 0x000fc40000000000 */
[----:B------:R-:W2:Y:S01]  /*0170*/  I2F.RP R5, R2 ;  /* 0x0000000200057306 */ /* 0x000ea20000209400 */
[----:B0-----:R-:W-:-:S07]  /*0180*/  UISETP.GE.AND UP0, UPT, UR7, 0x1, UPT ;  /* 0x000000010700788c */ /* 0x001fce000bf06270 */
[----:B--2---:R-:W0:Y:S02]  /*0190*/  MUFU.RCP R5, R5 ;  /* 0x0000000500057308 */ /* 0x004e240000001000 */
[----:B0-----:R-:W-:Y:S02]  /*01a0*/  IADD3 R10, PT, PT, R5, 0xffffffe, RZ ;  /* 0x0ffffffe050a7810 */ /* 0x001fe40007ffe0ff */
[----:B------:R-:W-:-:S04]  /*01b0*/  IABS R5, R7 ;  /* 0x0000000700057213 */ /* 0x000fc80000000000 */
[----:B------:R0:W2:Y:S02]  /*01c0*/  F2I.FTZ.U32.TRUNC.NTZ R11, R10 ;  /* 0x0000000a000b7305 */ /* 0x0000a4000021f000 */
[----:B0-----:R-:W-:Y:S02]  /*01d0*/  HFMA2 R10, -RZ, RZ, 0, 0 ;  /* 0x00000000ff0a7431 */ /* 0x001fe400000001ff */
[----:B--2---:R-:W-:-:S04]  /*01e0*/  IMAD.MOV R13, RZ, RZ, -R11 ;  /* 0x000000ffff0d7224 */ /* 0x004fc800078e0a0b */
[----:B------:R-:W-:-:S04]  /*01f0*/  IMAD R13, R13, R2, RZ ;  /* 0x000000020d0d7224 */ /* 0x000fc800078e02ff */
[----:B------:R-:W-:-:S04]  /*0200*/  IMAD.HI.U32 R11, R11, R13, R10 ;  /* 0x0000000d0b0b7227 */ /* 0x000fc800078e000a */
[----:B------:R-:W-:Y:S01]  /*0210*/  IMAD.MOV.U32 R13, RZ, RZ, R8 ;  /* 0x000000ffff0d7224 */ /* 0x000fe200078e0008 */
[----:B------:R-:W-:Y:S01]  /*0220*/  MOV R8, R14 ;  /* 0x0000000e00087202 */ /* 0x000fe20000000f00 */
[----:B------:R-:W-:Y:S02]  /*0230*/  IMAD.MOV R14, RZ, RZ, -R12 ;  /* 0x000000ffff0e7224 */ /* 0x000fe400078e0a0c */
[----:B------:R-:W-:Y:S01]  /*0240*/  IMAD.HI.U32 R10, R11, R13, RZ ;  /* 0x0000000d0b0a7227 */ /* 0x000fe200078e00ff */
[----:B------:R-:W0:Y:S03]  /*0250*/  I2F.RP R12, R8 ;  /* 0x00000008000c7306 */ /* 0x000e260000209400 */
[----:B------:R-:W-:-:S05]  /*0260*/  IMAD R11, R10, R14, R13 ;  /* 0x0000000e0a0b7224 */ /* 0x000fca00078e020d */
[----:B------:R-:W-:Y:S01]  /*0270*/  ISETP.GT.U32.AND P1, PT, R2, R11, PT ;  /* 0x0000000b0200720c */ /* 0x000fe20003f24070 */
[----:B------:R-:W2:Y:S08]  /*0280*/  I2F.RP R13, R5 ;  /* 0x00000005000d7306 */ /* 0x000eb00000209400 */
[----:B0-----:R-:W0:Y:S04]  /*0290*/  MUFU.RCP R12, R12 ;  /* 0x0000000c000c7308 */ /* 0x001e280000001000 */
[----:B------:R-:W-:-:S02]  /*02a0*/  @!P1 IADD3 R11, PT, PT, R11, -R2, RZ ;  /* 0x800000020b0b9210 */ /* 0x000fc40007ffe0ff */
[----:B------:R-:W-:Y:S02]  /*02b0*/  @!P1 IADD3 R10, PT, PT, R10, 0x1, RZ ;  /* 0x000000010a0a9810 */ /* 0x000fe40007ffe0ff */
[----:B------:R-:W-:Y:S01]  /*02c0*/  ISETP.GE.U32.AND P0, PT, R11, R2, PT ;  /* 0x000000020b00720c */ /* 0x000fe20003f06070 */
[----:B--2---:R-:W2:Y:S01]  /*02d0*/  MUFU.RCP R13, R13 ;  /* 0x0000000d000d7308 */ /* 0x004ea20000001000 */
[----:B------:R-:W-:Y:S02]  /*02e0*/  LOP3.LUT R2, R0, R9, RZ, 0x3c, !PT ;  /* 0x0000000900027212 */ /* 0x000fe400078e3cff */
[----:B------:R-:W-:Y:S02]  /*02f0*/  ISETP.NE.AND P1, PT, R9, RZ, PT ;  /* 0x000000ff0900720c */ /* 0x000fe40003f25270 */
[----:B------:R-:W-:Y:S01]  /*0300*/  ISETP.GE.AND P2, PT, R2, RZ, PT ;  /* 0x000000ff0200720c */ /* 0x000fe20003f46270 */
[----:B0-----:R-:W-:-:S06]  /*0310*/  VIADD R11, R12, 0xffffffe ;  /* 0x0ffffffe0c0b7836 */ /* 0x001fcc0000000000 */
[----:B------:R-:W-:Y:S01]  /*0320*/  @P0 VIADD R10, R10, 0x1 ;  /* 0x000000010a0a0836 */ /* 0x000fe20000000000 */
[----:B------:R-:W0:Y:S04]  /*0330*/  F2I.FTZ.U32.TRUNC.NTZ R11, R11 ;  /* 0x0000000b000b7305 */ /* 0x000e28000021f000 */
[----:B------:R-:W-:Y:S01]  /*0340*/  MOV R2, R10 ;  /* 0x0000000a00027202 */ /* 0x000fe20000000f00 */
[----:B--2---:R-:W-:-:S03]  /*0350*/  VIADD R12, R13, 0xffffffe ;  /* 0x0ffffffe0d0c7836 */ /* 0x004fc60000000000 */
[----:B------:R-:W-:Y:S01]  /*0360*/  @!P2 IADD3 R2, PT, PT, -R2, RZ, RZ ;  /* 0x000000ff0202a210 */ /* 0x000fe20007ffe1ff */
[----:B------:R-:W2:Y:S01]  /*0370*/  F2I.FTZ.U32.TRUNC.NTZ R13, R12 ;  /* 0x0000000c000d7305 */ /* 0x000ea2000021f000 */
[----:B------:R-:W-:-:S04]  /*0380*/  @!P1 LOP3.LUT R2, RZ, R9, RZ, 0x33, !PT ;  /* 0x00000009ff029212 */ /* 0x000fc800078e33ff */
[----:B------:R-:W-:Y:S01]  /*0390*/  IADD3 R10, PT, PT, -R2, RZ, RZ ;  /* 0x000000ff020a7210 */ /* 0x000fe20007ffe1ff */
[----:B0-----:R-:W-:-:S04]  /*03a0*/  IMAD.MOV R15, RZ, RZ, -R11 ;  /* 0x000000ffff0f7224 */ /* 0x001fc800078e0a0b */
[----:B------:R-:W-:Y:S02]  /*03b0*/  IMAD R9, R9, R10, R0 ;  /* 0x0000000a09097224 */ /* 0x000fe400078e0200 */
[----:B------:R-:W-:Y:S02]  /*03c0*/  HFMA2 R10, -RZ, RZ, 0, 0 ;  /* 0x00000000ff0a7431 */ /* 0x000fe400000001ff */
[----:B------:R-:W-:Y:S01]  /*03d0*/  IMAD R15, R15, R8, RZ ;  /* 0x000000080f0f7224 */ /* 0x000fe200078e02ff */
[----:B------:R-:W-:Y:S01]  /*03e0*/  IABS R14, R9 ;  /* 0x00000009000e7213 */ /* 0x000fe20000000000 */
[----:B--2---:R-:W-:-:S04]  /*03f0*/  IMAD.MOV R12, RZ, RZ, -R13 ;  /* 0x000000ffff0c7224 */ /* 0x004fc800078e0a0d */
[----:B------:R-:W-:Y:S02]  /*0400*/  IMAD R17, R12, R5, RZ ;  /* 0x000000050c117224 */ /* 0x000fe400078e02ff */
[----:B------:R-:W-:Y:S01]  /*0410*/  IMAD.HI.U32 R10, R11, R15, R10 ;  /* 0x0000000f0b0a7227 */ /* 0x000fe200078e000a */
[----:B------:R-:W-:-:S03]  /*0420*/  MOV R15, R14 ;  /* 0x0000000e000f7202 */ /* 0x000fc60000000f00 */
[----:B------:R-:W-:Y:S02]  /*0430*/  IMAD.MOV.U32 R12, RZ, RZ, RZ ;  /* 0x000000ffff0c7224 */ /* 0x000fe400078e00ff */
[----:B------:R-:W-:Y:S02]  /*0440*/  IMAD.MOV R11, RZ, RZ, -R16 ;  /* 0x000000ffff0b7224 */ /* 0x000fe400078e0a10 */
[----:B------:R-:W-:-:S04]  /*0450*/  IMAD.HI.U32 R10, R10, R15, RZ ;  /* 0x0000000f0a0a7227 */ /* 0x000fc800078e00ff */
[----:B------:R-:W-:-:S04]  /*0460*/  IMAD.HI.U32 R12, R13, R17, R12 ;  /* 0x000000110d0c7227 */ /* 0x000fc800078e000c */
[----:B------:R-:W-:Y:S02]  /*0470*/  IMAD R11, R10, R11, R15 ;  /* 0x0000000b0a0b7224 */ /* 0x000fe400078e020f */
[----:B------:R-:W-:-:S03]  /*0480*/  IMAD.HI.U32 R13, R12, R15, RZ ;  /* 0x0000000f0c0d7227 */ /* 0x000fc600078e00ff */
[----:B------:R-:W-:Y:S02]  /*0490*/  ISETP.GT.U32.AND P2, PT, R8, R11, PT ;  /* 0x0000000b0800720c */ /* 0x000fe40003f44070 */
[----:B------:R-:W-:-:S05]  /*04a0*/  IADD3 R14, PT, PT, -R13, RZ, RZ ;  /* 0x000000ff0d0e7210 */ /* 0x000fca0007ffe1ff */
[----:B------:R-:W-:-:S05]  /*04b0*/  IMAD R14, R5, R14, R15 ;  /* 0x0000000e050e7224 */ /* 0x000fca00078e020f */
[----:B------:R-:W-:Y:S01]  /*04c0*/  ISETP.GT.U32.AND P3, PT, R5, R14, PT ;  /* 0x0000000e0500720c */ /* 0x000fe20003f64070 */
[----:B------:R-:W-:Y:S01]  /*04d0*/  @!P2 IMAD.IADD R11, R11, 0x1, -R8 ;  /* 0x000000010b0ba824 */ /* 0x000fe200078e0a08 */
[----:B------:R-:W-:Y:S02]  /*04e0*/  @!P2 IADD3 R10, PT, PT, R10, 0x1, RZ ;  /* 0x000000010a0aa810 */ /* 0x000fe40007ffe0ff */
[----:B------:R-:W-:Y:S02]  /*04f0*/  ISETP.NE.AND P2, PT, R4, RZ, PT ;  /* 0x000000ff0400720c */ /* 0x000fe40003f45270 */
[----:B------:R-:W-:Y:S02]  /*0500*/  ISETP.GE.U32.AND P1, PT, R11, R8, PT ;  /* 0x000000080b00720c */ /* 0x000fe40003f26070 */
[----:B------:R-:W-:-:S04]  /*0510*/  LOP3.LUT R8, R9, R4, RZ, 0x3c, !PT ;  /* 0x0000000409087212 */ /* 0x000fc800078e3cff */
[----:B------:R-:W-:Y:S01]  /*0520*/  ISETP.GE.AND P0, PT, R8, RZ, PT ;  /* 0x000000ff0800720c */ /* 0x000fe20003f06270 */
[----:B------:R-:W-:-:S06]  /*0530*/  @!P3 IMAD.IADD R14, R14, 0x1, -R5 ;  /* 0x000000010e0eb824 */ /* 0x000fcc00078e0a05 */
[----:B------:R-:W-:Y:S02]  /*0540*/  @P1 IADD3 R10, PT, PT, R10, 0x1, RZ ;  /* 0x000000010a0a1810 */ /* 0x000fe40007ffe0ff */
[----:B------:R-:W-:-:S04]  /*0550*/  ISETP.GT.U32.AND P1, PT, R5, R14, PT ;  /* 0x0000000e0500720c */ /* 0x000fc80003f24070 */
[----:B------:R-:W-:Y:S01]  /*0560*/  @!P0 IMAD.MOV R10, RZ, RZ, -R10 ;  /* 0x000000ffff0a8224 */ /* 0x000fe200078e0a0a */
[----:B------:R-:W-:Y:S02]  /*0570*/  ISETP.GE.AND P0, PT, R9, RZ, PT ;  /* 0x000000ff0900720c */ /* 0x000fe40003f06270 */
[----:B------:R-:W-:-:S05]  /*0580*/  @!P2 LOP3.LUT R10, RZ, R4, RZ, 0x33, !PT ;  /* 0x00000004ff0aa212 */ /* 0x000fca00078e33ff */
[----:B------:R-:W-:Y:S01]  /*0590*/  IMAD.MOV R8, RZ, RZ, -R10 ;  /* 0x000000ffff087224 */ /* 0x000fe200078e0a0a */
[----:B------:R-:W-:-:S03]  /*05a0*/  @!P1 IADD3 R14, PT, PT, R14, -R5, RZ ;  /* 0x800000050e0e9210 */ /* 0x000fc60007ffe0ff */
[----:B------:R-:W-:Y:S01]  /*05b0*/  IMAD R16, R4, R8, R9 ;  /* 0x0000000804107224 */ /* 0x000fe200078e0209 */
[----:B------:R-:W-:Y:S02]  /*05c0*/  PRMT R4, RZ, 0x7610, R4 ;  /* 0x00007610ff047816 */ /* 0x000fe40000000004 */
[----:B------:R-:W-:Y:S01]  /*05d0*/  @!P0 IADD3 R14, PT, PT, -R14, RZ, RZ ;  /* 0x000000ff0e0e8210 */ /* 0x000fe20007ffe1ff */
[----:B-1----:R-:W-:Y:S06]  /*05e0*/  BRA.U !UP0, `(.L_x_52) ;  /* 0x00000009089c7547 */ /* 0x002fec000b800000 */
[----:B------:R-:W-:Y:S01]  /*05f0*/  IABS R4, R16 ;  /* 0x0000001000047213 */ /* 0x000fe20000000000 */
[----:B------:R-:W0:Y:S01]  /*0600*/  LDCU UR8, c[0x0][0x3c0] ;  /* 0x00007800ff0877ac */ /* 0x000e220008000800 */
[----:B------:R-:W-:Y:S01]  /*0610*/  IMAD R10, R2, UR6, R10 ;  /* 0x00000006020a7c24 */ /* 0x000fe2000f8e020a */
[----:B------:R-:W-:Y:S02]  /*0620*/  BSSY B2, `(.L_x_52) ;  /* 0x00000a3000027945 */ /* 0x000fe40003800000 */
[----:B------:R-:W-:Y:S01]  /*0630*/  IMAD.HI.U32 R12, R12, R4, RZ ;  /* 0x000000040c0c7227 */ /* 0x000fe200078e00ff */
[----:B------:R-:W1:Y:S03]  /*0640*/  LDCU UR9, c[0x0][0x3c0] ;  /* 0x00007800ff0977ac */ /* 0x000e660008000800 */
[----:B------:R-:W-:-:S04]  /*0650*/  IMAD.MOV R8, RZ, RZ, -R12 ;  /* 0x000000ffff087224 */ /* 0x000fc800078e0a0c */
[----:B------:R-:W-:Y:S01]  /*0660*/  IMAD R4, R5, R8, R4 ;  /* 0x0000000805047224 */ /* 0x000fe200078e0204 */
[----:B------:R-:W-:-:S04]  /*0670*/  MOV R8, RZ ;  /* 0x000000ff00087202 */ /* 0x000fc80000000f00 */
[----:B------:R-:W-:-:S13]  /*0680*/  ISETP.GT.U32.AND P1, PT, R5, R4, PT ;  /* 0x000000040500720c */ /* 0x000fda0003f24070 */
[----:B------:R-:W-:Y:S01]  /*0690*/  @!P1 IADD3 R4, PT, PT, R4, -R5, RZ ;  /* 0x8000000504049210 */ /* 0x000fe20007ffe0ff */
[----:B------:R-:W-:-:S03]  /*06a0*/  @!P1 VIADD R12, R12, 0x1 ;  /* 0x000000010c0c9836 */ /* 0x000fc60000000000 */
[----:B------:R-:W-:Y:S02]  /*06b0*/  ISETP.GE.U32.AND P0, PT, R4, R5, PT ;  /* 0x000000050400720c */ /* 0x000fe40003f06070 */
[----:B------:R-:W-:-:S04]  /*06c0*/  LOP3.LUT R4, R16, R7, RZ, 0x3c, !PT ;  /* 0x0000000710047212 */ /* 0x000fc800078e3cff */
[----:B------:R-:W-:Y:S02]  /*06d0*/  ISETP.GE.AND P2, PT, R4, RZ, PT ;  /* 0x000000ff0400720c */ /* 0x000fe40003f46270 */
[----:B------:R-:W-:-:S05]  /*06e0*/  PRMT R4, RZ, 0x7610, R4 ;  /* 0x00007610ff047816 */ /* 0x000fca0000000004 */
[----:B------:R-:W-:Y:S02]  /*06f0*/  @P0 IADD3 R12, PT, PT, R12, 0x1, RZ ;  /* 0x000000010c0c0810 */ /* 0x000fe40007ffe0ff */
[----:B------:R-:W-:Y:S02]  /*0700*/  ISETP.NE.AND P0, PT, R7, RZ, PT ;  /* 0x000000ff0700720c */ /* 0x000fe40003f05270 */
[----:B------:R-:W-:Y:S02]  /*0710*/  LOP3.LUT R7, RZ, R7, RZ, 0x33, !PT ;  /* 0x00000007ff077212 */ /* 0x000fe400078e33ff */
[----:B------:R-:W-:-:S05]  /*0720*/  @!P2 IMAD.MOV R12, RZ, RZ, -R12 ;  /* 0x000000ffff0ca224 */ /* 0x000fca00078e0a0c */
[----:B------:R-:W-:-:S05]  /*0730*/  SEL R5, R7, R12, !P0 ;  /* 0x0000000c07057207 */ /* 0x000fca0004000000 */
[----:B------:R-:W-:Y:S01]  /*0740*/  IMAD R5, R10, R6, R5 ;  /* 0x000000060a057224 */ /* 0x000fe200078e0205 */
[----:B------:R-:W-:-:S03]  /*0750*/  SEL R6, R7, R14, !P0 ;  /* 0x0000000e07067207 */ /* 0x000fc60004000000 */
[----:B------:R-:W-:-:S04]  /*0760*/  IMAD R5, R5, UR7, RZ ;  /* 0x0000000705057c24 */ /* 0x000fc8000f8e02ff */
[----:B01----:R-:W-:-:S07]  /*0770*/  IMAD R7, R5, UR8, RZ ;  /* 0x0000000805077c24 */ /* 0x003fce000f8e02ff */
.L_x_60:
[C---:B------:R-:W-:Y:S01]  /*0780*/  ISETP.NE.AND P0, PT, R8.reuse, RZ, PT ;  /* 0x000000ff0800720c */ /* 0x040fe20003f05270 */
[----:B-----5:R-:W-:Y:S01]  /*0790*/  IMAD.MOV.U32 R13, RZ, RZ, RZ ;  /* 0x000000ffff0d7224 */ /* 0x020fe200078e00ff */
[----:B------:R-:W0:Y:S01]  /*07a0*/  LDCU UR8, c[0x0][0x3c0] ;  /* 0x00007800ff0877ac */ /* 0x000e220008000800 */
[----:B------:R-:W1:Y:S10]  /*07b0*/  LDC.64 R14, c[0x0][0x388] ;  /* 0x0000e200ff0e7b82 */ /* 0x000e740000000a00 */
[----:B------:R-:W2:Y:S02]  /*07c0*/  @P0 LDC.64 R10, c[0x0][0x390] ;  /* 0x0000e400ff0a0b82 */ /* 0x000ea40000000a00 */
[----:B--2---:R-:W-:-:S05]  /*07d0*/  @P0 IMAD.WIDE.U32 R10, R8, 0x8, R10 ;  /* 0x00000008080a0825 */ /* 0x004fca00078e000a */
[----:B------:R2:W5:Y:S01]  /*07e0*/  @P0 LDG.E R13, desc[UR4][R10.64+-0x8] ;  /* 0xfffff8040a0d0981 */ /* 0x000562000c1e1900 */
[----:B0-----:R-:W-:Y:S01]  /*07f0*/  UISETP.GE.AND UP0, UPT, UR8, 0x1, UPT ;  /* 0x000000010800788c */ /* 0x001fe2000bf06270 */
[----:B------:R-:W-:-:S05]  /*0800*/  SHF.L.U32 R9, R8, 0x1, RZ ;  /* 0x0000000108097819 */ /* 0x000fca00000006ff */
[----:B-1----:R-:W-:-:S03]  /*0810*/  IMAD.WIDE.U32 R14, R9, 0x8, R14 ;  /* 0x00000008090e7825 */ /* 0x002fc600078e000e */
[----:B--2---:R-:W-:Y:S05]  /*0820*/  BRA.U !UP0, `(.L_x_53) ;  /* 0x0000000508f87547 */ /* 0x004fea000b800000 */
[----:B------:R-:W2:Y:S01]  /*0830*/  LDG.E R9, desc[UR4][R14.64+0x8] ;  /* 0x000008040e097981 */ /* 0x000ea2000c1e1900 */
[----:B------:R-:W0:Y:S03]  /*0840*/  LDCU UR7, c[0x0][0x3ac] ;  /* 0x00007580ff0777ac */ /* 0x000e260008000800 */
[----:B------:R1:W5:Y:S01]  /*0850*/  LDG.E R10, desc[UR4][R14.64] ;  /* 0x000000040e0a7981 */ /* 0x000362000c1e1900 */
[--C-:B------:R-:W-:Y:S02]  /*0860*/  IMAD R18, R8, UR8, R3.reuse ;  /* 0x0000000808127c24 */ /* 0x100fe4000f8e0203 */
[----:B------:R-:W-:Y:S02]  /*0870*/  HFMA2 R11, -RZ, RZ, 0, 0 ;  /* 0x00000000ff0b7431 */ /* 0x000fe400000001ff */
[----:B------:R-:W-:Y:S01]  /*0880*/  IMAD.IADD R16, R5, 0x1, R8 ;  /* 0x0000000105107824 */ /* 0x000fe200078e0208 */
[----:B------:R-:W-:Y:S01]  /*0890*/  BSSY B1, `(.L_x_53) ;  /* 0x0000077000017945 */ /* 0x000fe20003800000 */
[----:B------:R-:W-:Y:S01]  /*08a0*/  IMAD.MOV.U32 R12, RZ, RZ, R3 ;  /* 0x000000ffff0c7224 */ /* 0x000fe200078e0003 */
[----:B------:R-:W-:-:S05]  /*08b0*/  IADD3 R20, PT, PT, R7, R18, RZ ;  /* 0x0000001207147210 */ /* 0x000fca0007ffe0ff */
[----:B------:R-:W-:Y:S02]  /*08c0*/  IMAD.SHL.U32 R20, R20, 0x2, RZ ;  /* 0x0000000214147824 */ /* 0x000fe400078e00ff */
[----:B0----5:R-:W-:Y:S02]  /*08d0*/  IMAD R18, R2, UR7, R13 ;  /* 0x0000000702127c24 */ /* 0x021fe4000f8e020d */
[----:B------:R-:W-:Y:S01]  /*08e0*/  IMAD R13, R16, UR8, R3 ;  /* 0x00000008100d7c24 */ /* 0x000fe2000f8e0203 */
[----:B-12---:R-:W-:-:S07]  /*08f0*/  I2FP.F32.S32 R19, R9 ;  /* 0x0000000900137245 */ /* 0x006fce0000201400 */
.L_x_59:
[----:B------:R-:W-:Y:S01]  /*0900*/  ISETP.GE.AND P0, PT, R12, UR9, PT ;  /* 0x000000090c007c0c */ /* 0x000fe2000bf06270 */
[----:B------:R-:W-:Y:S01]  /*0910*/  BSSY B0, `(.L_x_54) ;  /* 0x000006a000007945 */ /* 0x000fe20003800000 */
[----:B------:R-:W-:-:S04]  /*0920*/  IADD3 R11, PT, PT, R11, 0x20, RZ ;  /* 0x000000200b0b7810 */ /* 0x000fc80007ffe0ff */
[----:B------:R-:W-:-:S07]  /*0930*/  ISETP.GE.AND P1, PT, R11, UR9, PT ;  /* 0x000000090b007c0c */ /* 0x000fce000bf26270 */
[----:B------:R-:W-:Y:S06]  /*0940*/  @P0 BRA `(.L_x_55) ;  /* 0x0000000400980947 */ /* 0x000fec0003800000 */
[----:B------:R-:W0:Y:S02]  /*0950*/  LDC.64 R14, c[0x0][0x398] ;  /* 0x0000e600ff0e7b82 */ /* 0x000e240000000a00 */
[----:B0-----:R-:W-:-:S06]  /*0960*/  IMAD.WIDE R16, R20, 0x2, R14 ;  /* 0x0000000214107825 */ /* 0x001fcc00078e020e */
[----:B------:R-:W0:Y:S01]  /*0970*/  LDC.64 R14, c[0x0][0x3a0] ;  /* 0x0000e800ff0e7b82 */ /* 0x000e220000000a00 */
[----:B------:R-:W2:Y:S04]  /*0980*/  LDG.E.U16 R23, desc[UR4][R16.64+0x2] ;  /* 0x0000020410177981 */ /* 0x000ea8000c1e1500 */
[----:B------:R-:W3:Y:S01]  /*0990*/  LDG.E.U16 R22, desc[UR4][R16.64] ;  /* 0x0000000410167981 */ /* 0x000ee2000c1e1500 */
[----:B0-----:R-:W-:-:S05]  /*09a0*/  IMAD.WIDE R14, R13, 0x2, R14 ;  /* 0x000000020d0e7825 */ /* 0x001fca00078e020e */
[----:B------:R0:W5:Y:S01]  /*09b0*/  LDG.E.U16 R21, desc[UR4][R14.64] ;  /* 0x000000040e157981 */ /* 0x000162000c1e1500 */
[----:B------:R-:W-:Y:S01]  /*09c0*/  I2FP.F32.S32 R25, R10 ;  /* 0x0000000a00197245 */ /* 0x000fe20000201400 */
[----:B------:R-:W-:Y:S01]  /*09d0*/  BSSY.RECONVERGENT B3, `(.L_x_56) ;  /* 0x000004c000037945 */ /* 0x000fe20003800200 */
[----:B------:R-:W-:Y:S01]  /*09e0*/  ISETP.NE.AND P3, PT, R3, RZ, PT ;  /* 0x000000ff0300720c */ /* 0x000fe20003f65270 */
[----:B--2---:R-:W-:Y:S02]  /*09f0*/  HADD2.F32 R23, -RZ, R23.H0_H0 ;  /* 0x20000017ff177230 */ /* 0x004fe40000004100 */
[----:B---3--:R-:W-:-:S03]  /*0a00*/  HADD2.F32 R22, -RZ, R22.H0_H0 ;  /* 0x20000016ff167230 */ /* 0x008fc60000004100 */
[----:B------:R-:W-:Y:S01]  /*0a10*/  FADD R24, R23, 1 ;  /* 0x3f80000017187421 */ /* 0x000fe20000000000 */
[----:B------:R-:W-:Y:S02]  /*0a20*/  IMAD.MOV.U32 R23, RZ, RZ, 0x3f000000 ;  /* 0x3f000000ff177424 */ /* 0x000fe400078e00ff */
[----:B------:R-:W-:Y:S01]  /*0a30*/  FADD R22, R22, 1 ;  /* 0x3f80000016167421 */ /* 0x000fe20000000000 */
[----:B------:R-:W-:-:S03]  /*0a40*/  FMUL R24, R19, R24 ;  /* 0x0000001813187220 */ /* 0x000fc60000400000 */
[----:B------:R-:W-:Y:S01]  /*0a50*/  FMUL R22, R25, R22 ;  /* 0x0000001619167220 */ /* 0x000fe20000400000 */
[----:B------:R-:W-:-:S03]  /*0a60*/  FFMA R24, R24, R23, -0.5 ;  /* 0xbf00000018187423 */ /* 0x000fc60000000017 */
[----:B------:R-:W-:Y:S01]  /*0a70*/  FFMA R26, R22, R23, -0.5 ;  /* 0xbf000000161a7423 */ /* 0x000fe20000000017 */
[----:B------:R-:W-:Y:S02]  /*0a80*/  PRMT R22, RZ, 0x7610, R22 ;  /* 0x00007610ff167816 */ /* 0x000fe40000000016 */
[----:B------:R-:W-:-:S04]  /*0a90*/  FSETP.GT.AND P0, PT, R24, -1, PT ;  /* 0xbf8000001800780b */ /* 0x000fc80003f04000 */
[----:B------:R-:W-:-:S04]  /*0aa0*/  FSETP.LEU.OR P0, PT, R26, -1, !P0 ;  /* 0xbf8000001a00780b */ /* 0x000fc8000470b400 */
[----:B------:R-:W-:-:S04]  /*0ab0*/  FSETP.GEU.OR P0, PT, R26, R25, P0 ;  /* 0x000000191a00720b */ /* 0x000fc8000070e400 */
[----:B------:R-:W-:-:S13]  /*0ac0*/  FSETP.GEU.OR P0, PT, R24, R19, P0 ;  /* 0x000000131800720b */ /* 0x000fda000070e400 */
[----:B0-----:R-:W-:Y:S05]  /*0ad0*/  @P0 BRA `(.L_x_57) ;  /* 0x0000000000ec0947 */ /* 0x001fea0003800000 */
[----:B------:R-:W0:Y:S08]  /*0ae0*/  F2I.FLOOR.NTZ R23, R26 ;  /* 0x0000001a00177305 */ /* 0x000e300000207100 */
[----:B------:R-:W1:Y:S01]  /*0af0*/  F2I.FLOOR.NTZ R16, R24 ;  /* 0x0000001800107305 */ /* 0x000e620000207100 */
[----:B0-----:R-:W-:Y:S02]  /*0b00*/  IADD3 R17, PT, PT, R23, 0x1, RZ ;  /* 0x0000000117117810 */ /* 0x001fe40007ffe0ff */
[----:B------:R-:W-:-:S05]  /*0b10*/  I2FP.F32.S32 R25, R23 ;  /* 0x0000001700197245 */ /* 0x000fca0000201400 */
[----:B------:R-:W-:Y:S01]  /*0b20*/  FADD R25, R26, -R25 ;  /* 0x800000191a197221 */ /* 0x000fe20000000000 */
[-C--:B-1----:R-:W-:Y:S02]  /*0b30*/  LOP3.LUT R14, R23, R16.reuse, RZ, 0xfc, !PT ;  /* 0x00000010170e7212 */ /* 0x082fe400078efcff */
[----:B------:R-:W-:Y:S02]  /*0b40*/  I2FP.F32.S32 R27, R16 ;  /* 0x00000010001b7245 */ /* 0x000fe40000201400 */
[----:B------:R-:W-:Y:S02]  /*0b50*/  ISETP.GE.AND P2, PT, R14, RZ, PT ;  /* 0x000000ff0e00720c */ /* 0x000fe40003f46270 */
[----:B------:R-:W-:Y:S01]  /*0b60*/  IADD3 R14, PT, PT, R16, 0x1, RZ ;  /* 0x00000001100e7810 */ /* 0x000fe20007ffe0ff */
[----:B------:R-:W-:-:S03]  /*0b70*/  FADD R24, R24, -R27 ;  /* 0x8000001b18187221 */ /* 0x000fc60000000000 */
[----:B------:R-:W-:-:S04]  /*0b80*/  ISETP.GE.AND P0, PT, R14, R9, PT ;  /* 0x000000090e00720c */ /* 0x000fc80003f06270 */
[----:B------:R-:W-:Y:S02]  /*0b90*/  ISETP.LT.OR P4, PT, R23, RZ, P0 ;  /* 0x000000ff1700720c */ /* 0x000fe40000781670 */
[----:B------:R-:W-:Y:S01]  /*0ba0*/  ISETP.GE.OR P0, PT, R17, R10, P0 ;  /* 0x0000000a1100720c */ /* 0x000fe20000706670 */
[----:B------:R-:W0:Y:S01]  /*0bb0*/  @P2 LDC R15, c[0x0][0x3b4] ;  /* 0x0000ed00ff0f2b82 */ /* 0x000e220000000800 */
[----:B------:R-:W-:-:S04]  /*0bc0*/  @P2 IMAD R29, R9, R23, R18 ;  /* 0x00000017091d2224 */ /* 0x000fc800078e0212 */
[----:B------:R-:W-:-:S05]  /*0bd0*/  @P2 IMAD.IADD R22, R16, 0x1, R29 ;  /* 0x0000000110162824 */ /* 0x000fca00078e021d */
[C-C-:B------:R-:W-:Y:S02]  /*0be0*/  @!P4 IMAD R27, R9.reuse, R23, R18.reuse ;  /* 0x00000017091bc224 */ /* 0x140fe400078e0212 */
[----:B------:R-:W-:-:S03]  /*0bf0*/  @!P0 IMAD R29, R9, R17, R18 ;  /* 0x00000011091d8224 */ /* 0x000fc600078e0212 */
[C---:B------:R-:W-:Y:S02]  /*0c00*/  @!P4 IADD3 R27, PT, PT, R14.reuse, R27, RZ ;  /* 0x0000001b0e1bc210 */ /* 0x040fe40007ffe0ff */
[----:B------:R-:W-:Y:S01]  /*0c10*/  @!P0 IADD3 R29, PT, PT, R14, R29, RZ ;  /* 0x0000001d0e1d8210 */ /* 0x000fe20007ffe0ff */
[----:B0-----:R-:W-:Y:S02]  /*0c20*/  @P2 IMAD R23, R22, R15, R6 ;  /* 0x0000000f16172224 */ /* 0x001fe400078e0206 */
[----:B------:R-:W0:Y:S02]  /*0c30*/  @P2 LDC.64 R14, c[0x0][0x380] ;  /* 0x0000e000ff0e2b82 */ /* 0x000e240000000a00 */
[----:B0-----:R-:W-:-:S06]  /*0c40*/  @P2 IMAD.WIDE R14, R23, 0x2, R14 ;  /* 0x00000002170e2825 */ /* 0x001fcc00078e020e */
[----:B------:R-:W2:Y:S01]  /*0c50*/  @P2 LDG.E.U16 R15, desc[UR4][R14.64] ;  /* 0x000000040e0f2981 */ /* 0x000ea2000c1e1500 */
[----:B------:R-:W-:Y:S01]  /*0c60*/  FADD R23, -R25, 1 ;  /* 0x3f80000019177421 */ /* 0x000fe20000000100 */
[----:B------:R-:W-:-:S04]  /*0c70*/  @P2 FADD R22, -R24, 1 ;  /* 0x3f80000018162421 */ /* 0x000fc80000000100 */
[----:B------:R-:W-:-:S05]  /*0c80*/  @P2 FMUL R22, R23, R22 ;  /* 0x0000001617162220 */ /* 0x000fca0000400000 */
[----:B------:R-:W-:Y:S02]  /*0c90*/  @P2 F2FP.F16.F32.PACK_AB R26, RZ, R22 ;  /* 0x00000016ff1a223e */ /* 0x000fe400000000ff */
[----:B------:R-:W-:-:S03]  /*0ca0*/  PRMT R22, RZ, 0x7610, R22 ;  /* 0x00007610ff167816 */ /* 0x000fc60000000016 */
[----:B--2---:R-:W-:Y:S01]  /*0cb0*/  @P2 HFMA2 R22, R15.H0_H0, R26.H0_H0, RZ.H0_H0 ;  /* 0x2000001a0f162231 */ /* 0x004fe200000408ff */
[----:B------:R-:W-:Y:S01]  /*0cc0*/  ISETP.GE.AND P2, PT, R17, R10, PT ;  /* 0x0000000a1100720c */ /* 0x000fe20003f46270 */
[----:B------:R-:W0:Y:S03]  /*0cd0*/  @!P4 LDC R26, c[0x0][0x3b4] ;  /* 0x0000ed00ff1acb82 */ /* 0x000e260000000800 */
[----:B------:R-:W-:-:S05]  /*0ce0*/  ISETP.LT.OR P2, PT, R16, RZ, P2 ;  /* 0x000000ff1000720c */ /* 0x000fca0001741670 */
[----:B------:R-:W1:Y:S08]  /*0cf0*/  @!P4 LDC.64 R14, c[0x0][0x380] ;  /* 0x0000e000ff0ecb82 */ /* 0x000e700000000a00 */
[----:B------:R-:W-:-:S04]  /*0d00*/  @!P2 IMAD.IADD R16, R18, 0x1, R16 ;  /* 0x000000011210a824 */ /* 0x000fc800078e0210 */
[----:B------:R-:W-:Y:S02]  /*0d10*/  @!P2 IMAD R17, R9, R17, R16 ;  /* 0x000000110911a224 */ /* 0x000fe400078e0210 */
[----:B------:R-:W2:Y:S01]  /*0d20*/  @!P2 LDC R16, c[0x0][0x3b4] ;  /* 0x0000ed00ff10ab82 */ /* 0x000ea20000000800 */
[----:B0-----:R-:W-:-:S04]  /*0d30*/  @!P4 IMAD R27, R27, R26, R6 ;  /* 0x0000001a1b1bc224 */ /* 0x001fc800078e0206 */
[----:B-1----:R-:W-:-:S03]  /*0d40*/  @!P4 IMAD.WIDE R26, R27, 0x2, R14 ;  /* 0x000000021b1ac825 */ /* 0x002fc600078e020e */
[----:B------:R-:W0:Y:S03]  /*0d50*/  @!P0 LDC R14, c[0x0][0x3b4] ;  /* 0x0000ed00ff0e8b82 */ /* 0x000e260000000800 */
[----:B------:R1:W3:Y:S01]  /*0d60*/  @!P4 LDG.E.U16 R27, desc[UR4][R26.64] ;  /* 0x000000041a1bc981 */ /* 0x0002e2000c1e1500 */
[----:B0-----:R-:W-:-:S04]  /*0d70*/  @!P0 IMAD R29, R29, R14, R6 ;  /* 0x0000000e1d1d8224 */ /* 0x001fc800078e0206 */
[----:B------:R-:W0:Y:S02]  /*0d80*/  @!P0 LDC.64 R14, c[0x0][0x380] ;  /* 0x0000e000ff0e8b82 */ /* 0x000e240000000a00 */
[----:B0-----:R-:W-:-:S04]  /*0d90*/  @!P0 IMAD.WIDE R14, R29, 0x2, R14 ;  /* 0x000000021d0e8825 */ /* 0x001fc800078e020e */
[----:B--2---:R-:W-:Y:S02]  /*0da0*/  @!P2 IMAD R29, R17, R16, R6 ;  /* 0x00000010111da224 */ /* 0x004fe400078e0206 */
[----:B------:R-:W0:Y:S01]  /*0db0*/  @!P2 LDC.64 R16, c[0x0][0x380] ;  /* 0x0000e000ff10ab82 */ /* 0x000e220000000a00 */
[----:B------:R-:W2:Y:S01]  /*0dc0*/  @!P0 LDG.E.U16 R15, desc[UR4][R14.64] ;  /* 0x000000040e0f8981 */ /* 0x000ea2000c1e1500 */
[----:B0-----:R-:W-:-:S06]  /*0dd0*/  @!P2 IMAD.WIDE R16, R29, 0x2, R16 ;  /* 0x000000021d10a825 */ /* 0x001fcc00078e0210 */
[----:B------:R-:W4:Y:S01]  /*0de0*/  @!P2 LDG.E.U16 R17, desc[UR4][R16.64] ;  /* 0x000000041011a981 */ /* 0x000f22000c1e1500 */
[C---:B------:R-:W-:Y:S01]  /*0df0*/  @!P4 FMUL R23, R24.reuse, R23 ;  /* 0x000000171817c220 */ /* 0x040fe20000400000 */
[----:B-1----:R-:W-:-:S04]  /*0e00*/  @!P2 FADD R26, -R24, 1 ;  /* 0x3f800000181aa421 */ /* 0x002fc80000000100 */
[C---:B------:R-:W-:Y:S01]  /*0e10*/  @!P2 FMUL R26, R25.reuse, R26 ;  /* 0x0000001a191aa220 */ /* 0x040fe20000400000 */
[----:B------:R-:W-:Y:S01]  /*0e20*/  @!P4 F2FP.F16.F32.PACK_AB R23, RZ, R23 ;  /* 0x00000017ff17c23e */ /* 0x000fe200000000ff */
[----:B------:R-:W-:-:S03]  /*0e30*/  @!P0 FMUL R24, R25, R24 ;  /* 0x0000001819188220 */ /* 0x000fc60000400000 */
[----:B------:R-:W-:Y:S02]  /*0e40*/  @!P2 F2FP.F16.F32.PACK_AB R26, RZ, R26 ;  /* 0x0000001aff1aa23e */ /* 0x000fe400000000ff */
[----:B------:R-:W-:Y:S01]  /*0e50*/  @!P0 F2FP.F16.F32.PACK_AB R24, RZ, R24 ;  /* 0x00000018ff18823e */ /* 0x000fe200000000ff */
[----:B---3--:R-:W-:-:S04]  /*0e60*/  @!P4 HFMA2 R22, R27.H0_H0, R23.H0_H0, R22.H0_H0 ;  /* 0x200000171b16c231 */ /* 0x008fc80000040816 */
[----:B----4-:R-:W-:-:S04]  /*0e70*/  @!P2 HFMA2 R22, R17.H0_H0, R26.H0_H0, R22.H0_H0 ;  /* 0x2000001a1116a231 */ /* 0x010fc80000040816 */
[----:B--2---:R-:W-:-:S07]  /*0e80*/  @!P0 HFMA2 R22, R15.H0_H0, R24.H0_H0, R22.H0_H0 ;  /* 0x200000180f168231 */ /* 0x004fce0000040816 */
.L_x_57:
[----:B------:R-:W-:Y:S05]  /*0e90*/  BSYNC.RECONVERGENT B3 ;  /* 0x0000000000037941 */ /* 0x000fea0003800200 */
.L_x_56:
[----:B------:R-:W-:Y:S01]  /*0ea0*/  UMOV UR7, 0xffffffff ;  /* 0xffffffff00077882 */ /* 0x000fe20000000000 */
[----:B-----5:R-:W-:Y:S02]  /*0eb0*/  HMUL2 R21, R21.H0_H0, R22.H0_H0 ;  /* 0x2000001615157232 */ /* 0x020fe40000000800 */
[----:B------:R-:W-:Y:S05]  /*0ec0*/  BRA.DIV UR7, `(.L_x_58) ;  /* 0x00000002077c7947 */ /* 0x000fea000b800000 */
[----:B------:R-:W0:Y:S02]  /*0ed0*/  SHFL.DOWN PT, R14, R21, 0x10, 0x1f ;  /* 0x0a001f00150e7f89 */ /* 0x000e2400000e0000 */
[----:B0-----:R-:W-:-:S05]  /*0ee0*/  HADD2 R14, R21.H0_H0, R14.H0_H0 ;  /* 0x2000000e150e7230 */ /* 0x001fca0000000800 */
[----:B------:R-:W0:Y:S02]  /*0ef0*/  SHFL.DOWN PT, R15, R14, 0x8, 0x1f ;  /* 0x09001f000e0f7f89 */ /* 0x000e2400000e0000 */
[----:B0-----:R-:W-:-:S05]  /*0f00*/  PRMT R4, R4, 0x5410, R15 ;  /* 0x0000541004047816 */ /* 0x001fca000000000f */
[----:B------:R-:W-:-:S05]  /*0f10*/  HADD2 R15, R14.H0_H0, R4.H1_H1 ;  /* 0x300000040e0f7230 */ /* 0x000fca0000000800 */
[----:B------:R-:W0:Y:S02]  /*0f20*/  SHFL.DOWN PT, R16, R15, 0x4, 0x1f ;  /* 0x08801f000f107f89 */ /* 0x000e2400000e0000 */
[----:B0-----:R-:W-:-:S05]  /*0f30*/  HADD2 R16, R15.H0_H0, R16.H0_H0 ;  /* 0x200000100f107230 */ /* 0x001fca0000000800 */
[----:B------:R-:W0:Y:S02]  /*0f40*/  SHFL.DOWN PT, R17, R16, 0x2, 0x1f ;  /* 0x08401f0010117f89 */ /* 0x000e2400000e0000 */
[----:B0-----:R-:W-:-:S05]  /*0f50*/  PRMT R4, R4, 0x5410, R17 ;  /* 0x0000541004047816 */ /* 0x001fca0000000011 */
[----:B------:R-:W-:-:S05]  /*0f60*/  HADD2 R14, R16.H0_H0, R4.H1_H1 ;  /* 0x30000004100e7230 */ /* 0x000fca0000000800 */
[----:B------:R-:W0:Y:S02]  /*0f70*/  SHFL.DOWN PT, R17, R14, 0x1, 0x1f ;  /* 0x08201f000e117f89 */ /* 0x000e2400000e0000 */
[----:B0-----:R-:W-:-:S07]  /*0f80*/  PRMT R4, R4, 0x5410, R17 ;  /* 0x0000541004047816 */ /* 0x001fce0000000011 */
.L_x_67:
[----:B------:R-:W-:-:S04]  /*0f90*/  HADD2 R14, R14.H0_H0, R4.H1_H1 ;  /* 0x300000040e0e7230 */ /* 0x000fc80000000800 */
[----:B------:R-:W-:-:S07]  /*0fa0*/  @!P3 HADD2 R4, R4.H0_H0, R14.H0_H0 ;  /* 0x2000000e0404b230 */ /* 0x000fce0000000800 */
.L_x_55:
[----:B------:R-:W-:Y:S05]  /*0fb0*/  BSYNC B0 ;  /* 0x0000000000007941 */ /* 0x000fea0003800000 */
.L_x_54:
[----:B------:R-:W-:Y:S01]  /*0fc0*/  IADD3 R13, PT, PT, R13, 0x20, RZ ;  /* 0x000000200d0d7810 */ /* 0x000fe20007ffe0ff */
[----:B------:R-:W-:Y:S01]  /*0fd0*/  VIADD R12, R12, 0x20 ;  /* 0x000000200c0c7836 */ /* 0x000fe20000000000 */
[----:B------:R-:W-:Y:S01]  /*0fe0*/  IADD3 R20, PT, PT, R20, 0x40, RZ ;  /* 0x0000004014147810 */ /* 0x000fe20007ffe0ff */
[----:B------:R-:W-:Y:S06]  /*0ff0*/  @!P1 BRA `(.L_x_59) ;  /* 0xfffffff800409947 */ /* 0x000fec000383ffff */
[----:B------:R-:W-:Y:S05]  /*1000*/  BSYNC B1 ;  /* 0x0000000000017941 */ /* 0x000fea0003800000 */
.L_x_53:
[----:B------:R-:W0:Y:S01]  /*1010*/  LDCU UR7, c[0x0][0x3b8] ;  /* 0x00007700ff0777ac */ /* 0x000e220008000800 */
[----:B------:R-:W-:-:S04]  /*1020*/  IADD3 R8, PT, PT, R8, 0x1, RZ ;  /* 0x0000000108087810 */ /* 0x000fc80007ffe0ff */
[----:B0-----:R-:W-:-:S13]  /*1030*/  ISETP.NE.AND P0, PT, R8, UR7, PT ;  /* 0x0000000708007c0c */ /* 0x001fda000bf05270 */
[----:B------:R-:W-:Y:S05]  /*1040*/  @P0 BRA `(.L_x_60) ;  /* 0xfffffff400cc0947 */ /* 0x000fea000383ffff */
[----:B------:R-:W-:Y:S05]  /*1050*/  BSYNC B2 ;  /* 0x0000000000027941 */ /* 0x000fea0003800000 */
.L_x_52:
[----:B------:R-:W-:-:S13]  /*1060*/  ISETP.NE.AND P0, PT, R3, RZ, PT ;  /* 0x000000ff0300720c */ /* 0x000fda0003f05270 */
[----:B------:R-:W-:Y:S05]  /*1070*/  @P0 EXIT ;  /* 0x000000000000094d */ /* 0x000fea0003800000 */
[----:B------:R-:W0:Y:S02]  /*1080*/  LDC.64 R2, c[0x0][0x3c8] ;  /* 0x0000f200ff027b82 */ /* 0x000e240000000a00 */
[----:B0-----:R-:W-:-:S05]  /*1090*/  IMAD.WIDE R2, R0, 0x2, R2 ;  /* 0x0000000200027825 */ /* 0x001fca00078e0202 */
[----:B------:R-:W-:Y:S01]  /*10a0*/  STG.E.U16 desc[UR4][R2.64], R4 ;  /* 0x0000000402007986 */ /* 0x000fe2000c101504 */
[----:B------:R-:W-:Y:S05]  /*10b0*/  EXIT ;  /* 0x000000000000794d */ /* 0x000fea0003800000 */
.L_x_58:
[----:B------:R-:W-:Y:S01]  /*10c0*/  HFMA2 R26, -RZ, RZ, 0, 1.847743988037109375e-06 ;  /* 0x0000001fff1a7431 */ /* 0x000fe200000001ff */
[----:B------:R-:W-:Y:S01]  /*10d0*/  BSSY B3, `(.L_x_61) ;  /* 0x0000007000037945 */ /* 0x000fe20003800000 */
[----:B------:R-:W-:Y:S01]  /*10e0*/  MOV R24, R21 ;  /* 0x0000001500187202 */ /* 0x000fe20000000f00 */
[----:B------:R-:W-:Y:S01]  /*10f0*/  IMAD.MOV.U32 R23, RZ, RZ, 0x10 ;  /* 0x00000010ff177424 */ /* 0x000fe200078e00ff */
[----:B------:R-:W-:-:S07]  /*1100*/  MOV R17, 0xffffffff ;  /* 0xffffffff00117802 */ /* 0x000fce0000000f00 */
[----:B------:R-:W-:Y:S05]  /*1110*/  WARPSYNC.COLLECTIVE R17, `(.L_x_62) ;  /* 0x0000000011087348 */ /* 0x000fea0003c00000 */
[----:B------:R0:W1:Y:S02]  /*1120*/  SHFL.DOWN P0, R22, R24, R23, R26 ;  /* 0x0800001718167389 */ /* 0x000064000000001a */
[----:B01----:R-:W-:Y:S05]  /*1130*/  ENDCOLLECTIVE ;  /* 0x000000000000791b */ /* 0x003fea0003800000 */
.L_x_62:
[----:B------:R-:W-:Y:S05]  /*1140*/  BSYNC B3 ;  /* 0x0000000000037941 */ /* 0x000fea0003800000 */
.L_x_61:
[----:B------:R-:W-:Y:S02]  /*1150*/  IMAD.MOV.U32 R14, RZ, RZ, R22 ;  /* 0x000000ffff0e7224 */ /* 0x000fe400078e0016 */
[----:B------:R-:W-:Y:S02]  /*1160*/  HFMA2 R23, -RZ, RZ, 0, 4.76837158203125e-07 ;  /* 0x00000008ff177431 */ /* 0x000fe400000001ff */
[----:B------:R-:W-:Y:S01]  /*1170*/  IMAD.MOV.U32 R26, RZ, RZ, 0x1f ;  /* 0x0000001fff1a7424 */ /* 0x000fe200078e00ff */
[----:B------:R-:W-:Y:S01]  /*1180*/  MOV R17, 0xffffffff ;  /* 0xffffffff00117802 */ /* 0x000fe20000000f00 */
[----:B------:R-:W-:-:S05]  /*1190*/  HADD2 R14, R21.H0_H0, R14.H0_H0 ;  /* 0x2000000e150e7230 */ /* 0x000fca0000000800 */
[----:B------:R-:W-:-:S07]  /*11a0*/  MOV R24, R14 ;  /* 0x0000000e00187202 */ /* 0x000fce0000000f00 */
[----:B------:R-:W-:Y:S05]  /*11b0*/  WARPSYNC.COLLECTIVE R17, `(.L_x_63) ;  /* 0x0000000011087348 */ /* 0x000fea0003c00000 */
[----:B------:R0:W1:Y:S02]  /*11c0*/  SHFL.DOWN P0, R22, R24, R23, R26 ;  /* 0x0800001718167389 */ /* 0x000064000000001a */
[----:B01----:R-:W-:Y:S05]  /*11d0*/  ENDCOLLECTIVE ;  /* 0x000000000000791b */ /* 0x003fea0003800000 */
.L_x_63:
[----:B------:R-:W-:Y:S01]  /*11e0*/  HFMA2 R23, -RZ, RZ, 0, 2.384185791015625e-07 ;  /* 0x00000004ff177431 */ /* 0x000fe200000001ff */
[----:B------:R-:W-:-:S04]  /*11f0*/  MOV R15, R22 ;  /* 0x00000016000f7202 */ /* 0x000fc80000000f00 */
[----:B------:R-:W-:-:S05]  /*1200*/  PRMT R4, R4, 0x5410, R15 ;  /* 0x0000541004047816 */ /* 0x000fca000000000f */
[----:B------:R-:W-:-:S05]  /*1210*/  HADD2 R15, R14.H0_H0, R4.H1_H1 ;  /* 0x300000040e0f7230 */ /* 0x000fca0000000800 */
[----:B------:R-:W-:-:S07]  /*1220*/  IMAD.MOV.U32 R24, RZ, RZ, R15 ;  /* 0x000000ffff187224 */ /* 0x000fce00078e000f */
[----:B------:R-:W-:Y:S05]  /*1230*/  WARPSYNC.COLLECTIVE R17, `(.L_x_64) ;  /* 0x0000000011087348 */ /* 0x000fea0003c00000 */
[----:B------:R0:W1:Y:S02]  /*1240*/  SHFL.DOWN P0, R22, R24, R23, R26 ;  /* 0x0800001718167389 */ /* 0x000064000000001a */
[----:B01----:R-:W-:Y:S05]  /*1250*/  ENDCOLLECTIVE ;  /* 0x000000000000791b */ /* 0x003fea0003800000 */
.L_x_64:
[----:B------:R-:W-:Y:S01]  /*1260*/  HFMA2 R23, -RZ, RZ, 0, 1.1920928955078125e-07 ;  /* 0x00000002ff177431 */ /* 0x000fe200000001ff */
[----:B------:R-:W-:-:S05]  /*1270*/  MOV R16, R22 ;  /* 0x0000001600107202 */ /* 0x000fca0000000f00 */
[----:B------:R-:W-:-:S05]  /*1280*/  HADD2 R16, R15.H0_H0, R16.H0_H0 ;  /* 0x200000100f107230 */ /* 0x000fca0000000800 */
[----:B------:R-:W-:-:S07]  /*1290*/  IMAD.MOV.U32 R24, RZ, RZ, R16 ;  /* 0x000000ffff187224 */ /* 0x000fce00078e0010 */
[----:B------:R-:W-:Y:S05]  /*12a0*/  WARPSYNC.COLLECTIVE R17, `(.L_x_65) ;  /* 0x0000000011087348 */ /* 0x000fea0003c00000 */
[----:B------:R0:W1:Y:S02]  /*12b0*/  SHFL.DOWN P0, R22, R24, R23, R26 ;  /* 0x0800001718167389 */ /* 0x000064000000001a */
[----:B01----:R-:W-:Y:S05]  /*12c0*/  ENDCOLLECTIVE ;  /* 0x000000000000791b */ /* 0x003fea0003800000 */
.L_x_65:
[----:B------:R-:W-:Y:S01]  /*12d0*/  HFMA2 R23, -RZ, RZ, 0, 5.9604644775390625e-08 ;  /* 0x00000001ff177431 */ /* 0x000fe200000001ff */
[----:B------:R-:W-:-:S04]  /*12e0*/  MOV R14, R22 ;  /* 0x00000016000e7202 */ /* 0x000fc80000000f00 */
[----:B------:R-:W-:-:S05]  /*12f0*/  PRMT R4, R4, 0x5410, R14 ;  /* 0x0000541004047816 */ /* 0x000fca000000000e */
[----:B------:R-:W-:-:S05]  /*1300*/  HADD2 R14, R16.H0_H0, R4.H1_H1 ;  /* 0x30000004100e7230 */ /* 0x000fca0000000800 */
[----:B------:R-:W-:-:S07]  /*1310*/  IMAD.MOV.U32 R24, RZ, RZ, R14 ;  /* 0x000000ffff187224 */ /* 0x000fce00078e000e */
[----:B------:R-:W-:Y:S05]  /*1320*/  WARPSYNC.COLLECTIVE R17, `(.L_x_66) ;  /* 0x0000000011087348 */ /* 0x000fea0003c00000 */
[----:B------:R0:W1:Y:S02]  /*1330*/  SHFL.DOWN P0, R22, R24, R23, R26 ;  /* 0x0800001718167389 */ /* 0x000064000000001a */
[----:B01----:R-:W-:Y:S05]  /*1340*/  ENDCOLLECTIVE ;  /* 0x000000000000791b */ /* 0x003fea0003800000 */
.L_x_66:
[----:B------:R-:W-:-:S04]  /*1350*/  MOV R15, R22 ;  /* 0x00000016000f7202 */ /* 0x000fc80000000f00 */
[----:B------:R-:W-:Y:S01]  /*1360*/  PRMT R4, R4, 0x5410, R15 ;  /* 0x0000541004047816 */ /* 0x000fe2000000000f */
[----:B------:R-:W-:Y:S06]  /*1370*/  BRA `(.L_x_67) ;  /* 0xfffffffc00047947 */ /* 0x000fec000383ffff */
.L_x_68:
        /* <DEDUP_REMOVED lines=16> */
.L_x_73:


//--------------------- .nv.shared._Z24deform_attn_vector_loadsI6__halfEvPKT_PKlS5_S3_S3_iiiiiiiPS1_ --------------------------
	.section	.nv.shared._Z24deform_attn_vector_loadsI6__halfEvPKT_PKlS5_S3_S3_iiiiiiiPS1_,"aw",@nobits
	.sectionflags	@""
	.align	16
	.zero		1024


//--------------------- .nv.shared.reserved.0     --------------------------
	.section	.nv.shared.reserved.0,"aw",@nobits
	.weak		__nv_reservedSMEM_offset_0_alias
	.size		__nv_reservedSMEM_offset_0_alias, 0, 64
	.other		__nv_reservedSMEM_offset_0_alias,@"STO_CUDA_RESERVED_SHARED STV_DEFAULT"
__nv_reservedSMEM_offset_0_alias:
	.zero		0
	.zero		64


//--------------------- .nv.shared._Z24deform_attn_l2_optimizedI6__halfEvPKT_PKlS5_S3_S3_iiiiiiiPS1_ --------------------------
	.section	.nv.shared._Z24deform_attn_l2_optimizedI6__halfEvPKT_PKlS5_S3_S3_iiiiiiiPS1_,"aw",@nobits
	.sectionflags	@""
	.align	16
	.zero		1024


//--------------------- .nv.shared._Z29deform_attn_register_blockingI6__halfLi4EEvPKT_PKlS5_S3_S3_iiiiiiiPS1_ --------------------------
	.section	.nv.shared._Z29deform_attn_register_blockingI6__halfLi4EEvPKT_PKlS5_S3_S3_iiiiiiiPS1_,"aw",@nobits
	.sectionflags	@""
	.align	16
	.zero		1024


//--------------------- .nv.shared._Z26deform_attn_async_pipelineI6__halfEvPKT_PKlS5_S3_S3_iiiiiiiPS1_ --------------------------
	.section	.nv.shared._Z26deform_attn_async_pipelineI6__halfEvPKT_PKlS5_S3_S3_iiiiiiiPS1_,"aw",@nobits
	.sectionflags	@""
	.align	16
	.zero		1024


//--------------------- .nv.shared._Z26deform_attn_warp_optimizedI6__halfLi32EEvPKT_PKlS5_S3_S3_iiiiiiiPS1_ --------------------------
	.section	.nv.shared._Z26deform_attn_warp_optimizedI6__halfLi32EEvPKT_PKlS5_S3_S3_iiiiiiiPS1_,"aw",@nobits
	.sectionflags	@""
	.align	16
	.zero		1024


//--------------------- .nv.constant0._Z24deform_attn_vector_loadsI6__halfEvPKT_PKlS5_S3_S3_iiiiiiiPS1_ --------------------------
	.section	.nv.constant0._Z24deform_attn_vector_loadsI6__halfEvPKT_PKlS5_S3_S3_iiiiiiiPS1_,"a",@progbits
	.sectionflags	@""
	.align	4
.nv.constant0._Z24deform_attn_vector_loadsI6__halfEvPKT_PKlS5_S3_S3_iiiiiiiPS1_:
	.zero		976


//--------------------- .nv.constant0._Z24deform_attn_l2_optimizedI6__halfEvPKT_PKlS5_S3_S3_iiiiiiiPS1_ --------------------------
	.section	.nv.constant0._Z24deform_attn_l2_optimizedI6__halfEvPKT_PKlS5_S3_S3_iiiiiiiPS1_,"a",@progbits
	.sectionflags	@""
	.align	4
.nv.constant0._Z24deform_attn_l2_optimizedI6__halfEvPKT_PKlS5_S3_S3_iiiiiiiPS1_:
	.zero		976


//--------------------- .nv.constant0._Z29deform_attn_register_blockingI6__halfLi4EEvPKT_PKlS5_S3_S3_iiiiiiiPS1_ --------------------------
	.section	.nv.constant0._Z29deform_attn_register_blockingI6__halfLi4EEvPKT_PKlS5_S3_S3_iiiiiiiPS1_,"a",@progbits
	.sectionflags	@""
	.align	4
.nv.constant0._Z29deform_attn_register_blockingI6__halfLi4EEvPKT_PKlS5_S3_S3_iiiiiiiPS1_:
	.zero		976


//--------------------- .nv.constant0._Z26deform_attn_async_pipelineI6__halfEvPKT_PKlS5_S3_S3_iiiiiiiPS1_ --------------------------
	.section	.nv.constant0._Z26deform_attn_async_pipelineI6__halfEvPKT_PKlS5_S3_S3_iiiiiiiPS1_,"a",@progbits
	.sectionflags	@""
	.align	4
.nv.constant0._Z26deform_attn_async_pipelineI6__halfEvPKT_PKlS5_S3_S3_iiiiiiiPS1_:
	.zero		976


//--------------------- .nv.constant0._Z26deform_attn_warp_optimizedI6__halfLi32EEvPKT_PKlS5_S3_S3_iiiiiiiPS1_ --------------------------
	.section	.nv.constant0._Z26deform_attn_warp_optimizedI6__halfLi32EEvPKT_PKlS5_S3_S3_iiiiiiiPS1_,"a",@progbits
	.sectionflags	@""
	.align	4
.nv.constant0._Z26deform_attn_warp_optimizedI6__halfLi32EEvPKT_PKlS5_S3_S3_iiiiiiiPS1_:
	.zero		976


//--------------------- SYMBOLS --------------------------

	.type		.nv.reservedSmem.offset0,@object
	.size		.nv.reservedSmem.offset0,0x4
	.type		.nv.reservedSmem.cap,@object
	.size		.nv.reservedSmem.cap,0x4
